	.target	sm_90a

	.elftype	@"ET_EXEC"


//--------------------- .note.nv.tkinfo           --------------------------
	.section	.note.nv.tkinfo,"",@"SHT_NOTE"
	.sectionflags	@"SHF_NOTE_NV_TKINFO"
	.tkinfo
        /*0018*/ 	.word	0x00000002
        /*0030*/ 	.string	""
        /*0030*/ 	.string	"ptxas"
        /*0030*/ 	.string	"Cuda compilation tools, release 13.0, V13.0.88"
        /*0030*/ 	.string	"Build cuda_13.0.r13.0/compiler.36424714_0"
        /*0030*/ 	.string	"-v  -suppress-debug-info  -lineinfo  -arch sm_90a "



//--------------------- .note.nv.cuinfo           --------------------------
	.section	.note.nv.cuinfo,"",@"SHT_NOTE"
	.sectionflags	@"SHF_NOTE_NV_CUINFO"
        /*0018*/ 	.short	0x0002
        /*001a*/ 	.short	0x005a
        /*001c*/ 	.short	0x0082
	.zero		2


//--------------------- .nv.info                  --------------------------
	.section	.nv.info,"",@"SHT_CUDA_INFO"
	.align	4


	//----- nvinfo : EIATTR_REGCOUNT
	.align		4
        /*0000*/ 	.byte	0x04, 0x2f
        /*0002*/ 	.short	(.L_1 - .L_0)
	.align		4
.L_0:
        /*0004*/ 	.word	index@(gluon_wgmma)
        /*0008*/ 	.word	0x0000003a


	//----- nvinfo : EIATTR_FRAME_SIZE
	.align		4
.L_1:
        /*000c*/ 	.byte	0x04, 0x11
        /*000e*/ 	.short	(.L_3 - .L_2)
	.align		4
.L_2:
        /*0010*/ 	.word	index@(gluon_wgmma)
        /*0014*/ 	.word	0x00000000


	//----- nvinfo : EIATTR_MIN_STACK_SIZE
	.align		4
.L_3:
        /*0018*/ 	.byte	0x04, 0x12
        /*001a*/ 	.short	(.L_5 - .L_4)
	.align		4
.L_4:
        /*001c*/ 	.word	index@(gluon_wgmma)
        /*0020*/ 	.word	0x00000000
.L_5:


//--------------------- .nv.compat                --------------------------
	.section	.nv.compat,"",@"SHT_CUDA_COMPAT_INFO"
	.align	4
        /*0000*/ 	.byte	0x02, 0x09, 0x01, 0x00, 0x02, 0x02, 0x04, 0x00, 0x02, 0x05, 0x05, 0x00, 0x03, 0x07, 0x01, 0x01
        /*0010*/ 	.byte	0x02, 0x03, 0x03, 0x00, 0x02, 0x06, 0x01, 0x00, 0x04, 0x0b, 0x08, 0x00, 0x00, 0x00, 0x00, 0x00
        /*0020*/ 	.byte	0x00, 0x00, 0x00, 0x00


//--------------------- .nv.info.gluon_wgmma      --------------------------
	.section	.nv.info.gluon_wgmma,"",@"SHT_CUDA_INFO"
	.sectionflags	@""
	.align	4


	//----- nvinfo : EIATTR_CUDA_API_VERSION
	.align		4
        /*0000*/ 	.byte	0x04, 0x37
        /*0002*/ 	.short	(.L_7 - .L_6)
.L_6:
        /*0004*/ 	.word	0x00000082


	//----- nvinfo : EIATTR_KPARAM_INFO
	.align		4
.L_7:
        /*0008*/ 	.byte	0x04, 0x17
        /*000a*/ 	.short	(.L_9 - .L_8)
.L_8:
        /*000c*/ 	.word	0x00000000
        /*0010*/ 	.short	0x000a
        /*0012*/ 	.short	0x0048
        /*0014*/ 	.byte	0x00, 0xf4, 0x21, 0x00


	//----- nvinfo : EIATTR_KPARAM_INFO
	.align		4
.L_9:
        /*0018*/ 	.byte	0x04, 0x17
        /*001a*/ 	.short	(.L_11 - .L_10)
.L_10:
        /*001c*/ 	.word	0x00000000
        /*0020*/ 	.short	0x0009
        /*0022*/ 	.short	0x0040
        /*0024*/ 	.byte	0x00, 0xf4, 0x21, 0x00


	//----- nvinfo : EIATTR_KPARAM_INFO
	.align		4
.L_11:
        /*0028*/ 	.byte	0x04, 0x17
        /*002a*/ 	.short	(.L_13 - .L_12)
.L_12:
        /*002c*/ 	.word	0x00000000
        /*0030*/ 	.short	0x0008
        /*0032*/ 	.short	0x0038
        /*0034*/ 	.byte	0x00, 0xf0, 0x21, 0x00


	//----- nvinfo : EIATTR_KPARAM_INFO
	.align		4
.L_13:
        /*0038*/ 	.byte	0x04, 0x17
        /*003a*/ 	.short	(.L_15 - .L_14)
.L_14:
        /*003c*/ 	.word	0x00000000
        /*0040*/ 	.short	0x0007
        /*0042*/ 	.short	0x0030
        /*0044*/ 	.byte	0x00, 0xf0, 0x21, 0x00


	//----- nvinfo : EIATTR_KPARAM_INFO
	.align		4
.L_15:
        /*0048*/ 	.byte	0x04, 0x17
        /*004a*/ 	.short	(.L_17 - .L_16)
.L_16:
        /*004c*/ 	.word	0x00000000
        /*0050*/ 	.short	0x0006
        /*0052*/ 	.short	0x0028
        /*0054*/ 	.byte	0x00, 0xf0, 0x21, 0x00


	//----- nvinfo : EIATTR_KPARAM_INFO
	.align		4
.L_17:
        /*0058*/ 	.byte	0x04, 0x17
        /*005a*/ 	.short	(.L_19 - .L_18)
.L_18:
        /*005c*/ 	.word	0x00000000
        /*0060*/ 	.short	0x0005
        /*0062*/ 	.short	0x0020
        /*0064*/ 	.byte	0x00, 0xf0, 0x11, 0x00


	//----- nvinfo : EIATTR_KPARAM_INFO
	.align		4
.L_19:
        /*0068*/ 	.byte	0x04, 0x17
        /*006a*/ 	.short	(.L_21 - .L_20)
.L_20:
        /*006c*/ 	.word	0x00000000
        /*0070*/ 	.short	0x0004
        /*0072*/ 	.short	0x001c
        /*0074*/ 	.byte	0x00, 0xf0, 0x11, 0x00


	//----- nvinfo : EIATTR_KPARAM_INFO
	.align		4
.L_21:
        /*0078*/ 	.byte	0x04, 0x17
        /*007a*/ 	.short	(.L_23 - .L_22)
.L_22:
        /*007c*/ 	.word	0x00000000
        /*0080*/ 	.short	0x0003
        /*0082*/ 	.short	0x0018
        /*0084*/ 	.byte	0x00, 0xf0, 0x11, 0x00


	//----- nvinfo : EIATTR_KPARAM_INFO
	.align		4
.L_23:
        /*0088*/ 	.byte	0x04, 0x17
        /*008a*/ 	.short	(.L_25 - .L_24)
.L_24:
        /*008c*/ 	.word	0x00000000
        /*0090*/ 	.short	0x0002
        /*0092*/ 	.short	0x0010
        /*0094*/ 	.byte	0x00, 0xf4, 0x21, 0x00


	//----- nvinfo : EIATTR_KPARAM_INFO
	.align		4
.L_25:
        /*0098*/ 	.byte	0x04, 0x17
        /*009a*/ 	.short	(.L_27 - .L_26)
.L_26:
        /*009c*/ 	.word	0x00000000
        /*00a0*/ 	.short	0x0001
        /*00a2*/ 	.short	0x0008
        /*00a4*/ 	.byte	0x00, 0xf4, 0x21, 0x00


	//----- nvinfo : EIATTR_KPARAM_INFO
	.align		4
.L_27:
        /*00a8*/ 	.byte	0x04, 0x17
        /*00aa*/ 	.short	(.L_29 - .L_28)
.L_28:
        /*00ac*/ 	.word	0x00000000
        /*00b0*/ 	.short	0x0000
        /*00b2*/ 	.short	0x0000
        /*00b4*/ 	.byte	0x00, 0xf4, 0x21, 0x00


	//----- nvinfo : EIATTR_SPARSE_MMA_MASK
	.align		4
.L_29:
        /*00b8*/ 	.byte	0x03, 0x50
        /*00ba*/ 	.short	0x0000


	//----- nvinfo : EIATTR_MAXREG_COUNT
	.align		4
        /*00bc*/ 	.byte	0x03, 0x1b
        /*00be*/ 	.short	0x00ff


	//----- nvinfo : EIATTR_NUM_BARRIERS
	.align		4
        /*00c0*/ 	.byte	0x02, 0x4c
        /*00c2*/ 	.byte	0x01
	.zero		1


	//----- nvinfo : EIATTR_MERCURY_ISA_VERSION
	.align		4
        /*00c4*/ 	.byte	0x03, 0x5f
        /*00c6*/ 	.short	0x0101


	//----- nvinfo : EIATTR_INT_WARP_WIDE_INSTR_OFFSETS
	.align		4
        /*00c8*/ 	.byte	0x04, 0x31
        /*00ca*/ 	.short	(.L_31 - .L_30)


	//   ....[0]....
.L_30:
        /*00cc*/ 	.word	0x00001340


	//   ....[1]....
        /*00d0*/ 	.word	0x00001360


	//   ....[2]....
        /*00d4*/ 	.word	0x00001370


	//   ....[3]....
        /*00d8*/ 	.word	0x00001380


	//   ....[4]....
        /*00dc*/ 	.word	0x00001490


	//   ....[5]....
        /*00e0*/ 	.word	0x00001730


	//   ....[6]....
        /*00e4*/ 	.word	0x00001740


	//   ....[7]....
        /*00e8*/ 	.word	0x000017b0


	//   ....[8]....
        /*00ec*/ 	.word	0x000017c0


	//   ....[9]....
        /*00f0*/ 	.word	0x00001cf0


	//   ....[10]....
        /*00f4*/ 	.word	0x00001d00


	//----- nvinfo : EIATTR_COOP_GROUP_MASK_REGIDS
	.align		4
.L_31:
        /*00f8*/ 	.byte	0x04, 0x29
        /*00fa*/ 	.short	(.L_33 - .L_32)


	//   ....[0]....
.L_32:
        /*00fc*/ 	.word	0xffffffff


	//   ....[1]....
        /*0100*/ 	.word	0xffffffff


	//   ....[2]....
        /*0104*/ 	.word	0xffffffff


	//----- nvinfo : EIATTR_COOP_GROUP_INSTR_OFFSETS
	.align		4
.L_33:
        /*0108*/ 	.byte	0x04, 0x28
        /*010a*/ 	.short	(.L_35 - .L_34)


	//   ....[0]....
.L_34:
        /*010c*/ 	.word	0x00000150


	//   ....[1]....
        /*0110*/ 	.word	0x00000720


	//   ....[2]....
        /*0114*/ 	.word	0x00000cd0


	//----- nvinfo : EIATTR_MBARRIER_INSTR_OFFSETS
	.align		4
.L_35:
        /*0118*/ 	.byte	0x04, 0x39
        /*011a*/ 	.short	(.L_37 - .L_36)


	//   ....[0]....
.L_36:
        /*011c*/ 	.word	0x000014e0
        /*0120*/ 	.word	0x000000ff
        /*0124*/ 	.word	0x00008000
        /*0128*/ 	.short	0x0100
        /*012a*/ 	.byte	0x0c
	.zero		1


	//   ....[1]....
        /*012c*/ 	.word	0x00001500
        /*0130*/ 	.word	0x000000ff
        /*0134*/ 	.word	0x00008008
        /*0138*/ 	.short	0x0100
        /*013a*/ 	.byte	0x0c
	.zero		1


	//   ....[2]....
        /*013c*/ 	.word	0x00001530
        /*0140*/ 	.word	0x000000ff
        /*0144*/ 	.word	0x00008010
        /*0148*/ 	.short	0x0100
        /*014a*/ 	.byte	0x0c
	.zero		1


	//   ....[3]....
        /*014c*/ 	.word	0x00001550
        /*0150*/ 	.word	0x000000ff
        /*0154*/ 	.word	0x00008018
        /*0158*/ 	.short	0x0100
        /*015a*/ 	.byte	0x0c
	.zero		1


	//   ....[4]....
        /*015c*/ 	.word	0x00001870
        /*0160*/ 	.word	0x000000ff
        /*0164*/ 	.word	0x00008000
        /*0168*/ 	.short	0x010a
        /*016a*/ 	.byte	0x0d
	.zero		1


	//   ....[5]....
        /*016c*/ 	.word	0x00001b90
        /*0170*/ 	.word	0x000000ff
        /*0174*/ 	.word	0x00008000
        /*0178*/ 	.short	0x0108
        /*017a*/ 	.byte	0x0c
	.zero		1


	//   ....[6]....
        /*017c*/ 	.word	0x00001cb0
        /*0180*/ 	.word	0x000000ff
        /*0184*/ 	.word	0x00008008
        /*0188*/ 	.short	0x0108
        /*018a*/ 	.byte	0x0c
	.zero		1


	//   ....[7]....
        /*018c*/ 	.word	0x00001d30
        /*0190*/ 	.word	0x000000ff
        /*0194*/ 	.word	0x00008010
        /*0198*/ 	.short	0x0108
        /*019a*/ 	.byte	0x0c
	.zero		1


	//   ....[8]....
        /*019c*/ 	.word	0x00001d50
        /*01a0*/ 	.word	0x000000ff
        /*01a4*/ 	.word	0x00008018
        /*01a8*/ 	.short	0x0108
        /*01aa*/ 	.byte	0x0c
	.zero		1


	//   ....[9]....
        /*01ac*/ 	.word	0x00001e20
        /*01b0*/ 	.word	0x000000ff
        /*01b4*/ 	.word	0x00008000
        /*01b8*/ 	.short	0x010a
        /*01ba*/ 	.byte	0x0d
	.zero		1


	//----- nvinfo : EIATTR_NUM_MBARRIERS
	.align		4
.L_37:
        /*01bc*/ 	.byte	0x03, 0x38
        /*01be*/ 	.short	0x0004


	//----- nvinfo : EIATTR_EXIT_INSTR_OFFSETS
	.align		4
        /*01c0*/ 	.byte	0x04, 0x1c
        /*01c2*/ 	.short	(.L_39 - .L_38)


	//   ....[0]....
.L_38:
        /*01c4*/ 	.word	0x00001e10


	//----- nvinfo : EIATTR_REQNTID
	.align		4
.L_39:
        /*01c8*/ 	.byte	0x04, 0x10
        /*01ca*/ 	.short	(.L_41 - .L_40)
.L_40:
        /*01cc*/ 	.word	0x00000080
        /*01d0*/ 	.word	0x00000001
        /*01d4*/ 	.word	0x00000001


	//----- nvinfo : EIATTR_CRS_STACK_SIZE
	.align		4
.L_41:
        /*01d8*/ 	.byte	0x04, 0x1e
        /*01da*/ 	.short	(.L_43 - .L_42)
.L_42:
        /*01dc*/ 	.word	0x00000000


	//----- nvinfo : EIATTR_CBANK_PARAM_SIZE
	.align		4
.L_43:
        /*01e0*/ 	.byte	0x03, 0x19
        /*01e2*/ 	.short	0x0050


	//----- nvinfo : EIATTR_PARAM_CBANK
	.align		4
        /*01e4*/ 	.byte	0x04, 0x0a
        /*01e6*/ 	.short	(.L_45 - .L_44)
	.align		4
.L_44:
        /*01e8*/ 	.word	index@(.nv.constant0.gluon_wgmma)
        /*01ec*/ 	.short	0x0210
        /*01ee*/ 	.short	0x0050


	//----- nvinfo : EIATTR_SW_WAR
	.align		4
.L_45:
        /*01f0*/ 	.byte	0x04, 0x36
        /*01f2*/ 	.short	(.L_47 - .L_46)
.L_46:
        /*01f4*/ 	.word	0x00000008
.L_47:


//--------------------- .nv.callgraph             --------------------------
	.section	.nv.callgraph,"",@"SHT_CUDA_CALLGRAPH"
	.align	4
	.sectionentsize	8
	.align		4
        /*0000*/ 	.word	0x00000000
	.align		4
        /*0004*/ 	.word	0xffffffff
	.align		4
        /*0008*/ 	.word	0x00000000
	.align		4
        /*000c*/ 	.word	0xfffffffe
	.align		4
        /*0010*/ 	.word	0x00000000
	.align		4
        /*0014*/ 	.word	0xfffffffd
	.align		4
        /*0018*/ 	.word	0x00000000
	.align		4
        /*001c*/ 	.word	0xfffffffc


//--------------------- .text.gluon_wgmma         --------------------------
	.section	.text.gluon_wgmma,"ax",@progbits
	.align	128
        .global         gluon_wgmma
        .type           gluon_wgmma,@function
        .size           gluon_wgmma,(.L_x_52 - gluon_wgmma)
        .other          gluon_wgmma,@"STO_CUDA_ENTRY STV_DEFAULT"
gluon_wgmma:
.text.gluon_wgmma:
[----:B------:R-:W-:Y:S01]  /*0000*/  LDC R1, c[0x0][0x28] ;  /* 0x00000a00ff017b82 */ /* 0x000fe20000000800 */
[----:B------:R-:W1:Y:S07]  /*0010*/  S2R R0, SR_TID.X ;  /* 0x0000000000007919 */ /* 0x000e6e0000002100 */
[----:B------:R-:W2:Y:S01]  /*0020*/  S2UR UR4, SR_CgaCtaId ;  /* 0x00000000000479c3 */ /* 0x000ea20000008800 */
[----:B------:R-:W-:Y:S01]  /*0030*/  UMOV UR12, 0x400 ;  /* 0x00000400000c7882 */ /* 0x000fe20000000000 */
[----:B------:R-:W-:Y:S01]  /*0040*/  ULDC UR6, c[0x0][0xc] ;  /* 0x0000030000067ab9 */ /* 0x000fe20000000800 */
[----:B------:R-:W-:Y:S01]  /*0050*/  ULDC.64 UR28, c[0x0][0x250] ;  /* 0x00009400001c7ab9 */ /* 0x000fe20000000a00 */
[----:B------:R-:W-:Y:S04]  /*0060*/  BSSY B0, `(.L_x_0) ;  /* 0x000001f000007945 */ /* 0x000fe80003800000 */
[----:B------:R-:W3:Y:S08]  /*0070*/  LDC R2, c[0x0][0x228] ;  /* 0x00008a00ff027b82 */ /* 0x000ef00000000800 */
[----:B------:R-:W4:Y:S08]  /*0080*/  LDC R8, c[0x0][0x230] ;  /* 0x00008c00ff087b82 */ /* 0x000f300000000800 */
[----:B------:R-:W-:Y:S01]  /*0090*/  S2UR UR30, SR_CTAID.Y ;  /* 0x00000000001e79c3 */ /* 0x000fe20000002600 */
[----:B--2---:R-:W-:-:S03]  /*00a0*/  ULEA UR12, UR4, UR12, 0x18 ;  /* 0x0000000c040c7291 */ /* 0x004fc6000f8ec03f */
[----:B------:R-:W-:Y:S01]  /*00b0*/  ULDC UR4, c[0x0][0x10] ;  /* 0x0000040000047ab9 */ /* 0x000fe20000000800 */
[----:B-1----:R-:W-:-:S03]  /*00c0*/  LOP3.LUT R6, R0, 0x7f, RZ, 0xc0, !PT ;  /* 0x0000007f00067812 */ /* 0x002fc600078ec0ff */
[----:B------:R-:W1:Y:S01]  /*00d0*/  S2UR UR5, SR_CTAID.Z ;  /* 0x00000000000579c3 */ /* 0x000e620000002700 */
[----:B---3--:R-:W-:Y:S01]  /*00e0*/  VIADD R2, R2, 0xffffffff ;  /* 0xffffffff02027836 */ /* 0x008fe20000000000 */
[C---:B------:R-:W-:Y:S02]  /*00f0*/  ISETP.GE.U32.AND P0, PT, R6.reuse, 0x20, PT ;  /* 0x000000200600780c */ /* 0x040fe40003f06070 */
[C---:B------:R-:W-:Y:S02]  /*0100*/  ISETP.NE.U32.AND P2, PT, R6.reuse, RZ, PT ;  /* 0x000000ff0600720c */ /* 0x040fe40003f45070 */
[----:B------:R-:W-:Y:S02]  /*0110*/  LEA R11, R6, UR12, 0x2 ;  /* 0x0000000c060b7c11 */ /* 0x000fe4000f8e10ff */
[----:B------:R-:W2:Y:S01]  /*0120*/  S2UR UR31, SR_CTAID.X ;  /* 0x00000000001f79c3 */ /* 0x000ea20000002500 */
[----:B----4-:R-:W-:-:S06]  /*0130*/  VIADD R14, R8, 0xffffffff ;  /* 0xffffffff080e7836 */ /* 0x010fcc0000000000 */
[----:B------:R3:W-:Y:S01]  /*0140*/  @!P0 STS [R11], RZ ;  /* 0x000000ff0b008388 */ /* 0x0007e20000000800 */
[----:B------:R-:W-:-:S03]  /*0150*/  NOP ;  /* 0x0000000000007918 */ /* 0x000fc60000000000 */
[----:B------:R3:W-:Y:S01]  /*0160*/  @!P2 STS [UR12+0x24], R2 ;  /* 0x00002402ff00a988 */ /* 0x0007e2000800080c */
[----:B-1----:R-:W-:-:S03]  /*0170*/  UIMAD UR4, UR5, UR4, UR30 ;  /* 0x00000004050472a4 */ /* 0x002fc6000f8e021e */
[----:B------:R3:W-:Y:S01]  /*0180*/  @!P2 STS [UR12+0x20], R14 ;  /* 0x0000200eff00a988 */ /* 0x0007e2000800080c */
[----:B--2---:R-:W-:-:S04]  /*0190*/  UIMAD UR4, UR4, UR6, UR31 ;  /* 0x00000006040472a4 */ /* 0x004fc8000f8e021f */
[----:B------:R-:W-:-:S03]  /*01a0*/  UIMAD UR5, UR4, 0x180, URZ ;  /* 0x00000180040578a4 */ /* 0x000fc6000f8e023f */
[----:B------:R-:W-:Y:S01]  /*01b0*/  UMOV UR4, URZ ;  /* 0x0000003f00047c82 */ /* 0x000fe20008000000 */
[----:B------:R-:W-:-:S04]  /*01c0*/  UIADD3 UR24, UP0, UR5, UR28, URZ ;  /* 0x0000001c05187290 */ /* 0x000fc8000ff1e03f */
[----:B------:R-:W-:Y:S01]  /*01d0*/  ULEA.HI.X.SX32 UR25, UR5, UR29, 0x1, UP0 ;  /* 0x0000001d05197291 */ /* 0x000fe200080f0e3f */
[----:B---3--:R-:W-:Y:S11]  /*01e0*/  @P2 BRA `(.L_x_1) ;  /* 0x0000000000182947 */ /* 0x008ff60003800000 */
[----:B------:R-:W1:Y:S01]  /*01f0*/  LDS R3, [UR12+0x8] ;  /* 0x0000080cff037984 */ /* 0x000e620008000800 */
[----:B------:R-:W2:Y:S01]  /*0200*/  LDC.64 R12, c[0x0][0x210] ;  /* 0x00008400ff0c7b82 */ /* 0x000ea20000000a00 */
[----:B------:R-:W-:Y:S02]  /*0210*/  IMAD.MOV.U32 R4, RZ, RZ, 0x70 ;  /* 0x00000070ff047424 */ /* 0x000fe400078e00ff */
[----:B--2---:R2:W-:Y:S03]  /*0220*/  STS.64 [UR12], R12 ;  /* 0x0000000cff007988 */ /* 0x0045e60008000a0c */
[----:B-1----:R-:W-:-:S05]  /*0230*/  LOP3.LUT R3, R3, 0x10, R4, 0xd8, !PT ;  /* 0x0000001003037812 */ /* 0x002fca00078ed804 */
[----:B------:R2:W-:Y:S02]  /*0240*/  STS [UR12+0x8], R3 ;  /* 0x00000803ff007988 */ /* 0x0005e4000800080c */
.L_x_1:
[----:B------:R-:W-:Y:S05]  /*0250*/  BSYNC B0 ;  /* 0x0000000000007941 */ /* 0x000fea0003800000 */
.L_x_0:
[----:B------:R-:W-:Y:S04]  /*0260*/  BSSY B0, `(.L_x_2) ;  /* 0x000000a000007945 */ /* 0x000fe80003800000 */
[----:B------:R-:W-:Y:S05]  /*0270*/  @P2 BRA `(.L_x_3) ;  /* 0x0000000000202947 */ /* 0x000fea0003800000 */
[----:B--2---:R-:W1:Y:S01]  /*0280*/  LDS R3, [UR12+0x34] ;  /* 0x0000340cff037984 */ /* 0x004e620008000800 */
[----:B------:R-:W-:Y:S02]  /*0290*/  IMAD.MOV.U32 R4, RZ, RZ, 0x1f000000 ;  /* 0x1f000000ff047424 */ /* 0x000fe400078e00ff */
[----:B------:R-:W-:Y:S01]  /*02a0*/  @!P2 IMAD.MOV.U32 R5, RZ, RZ, 0x3f ;  /* 0x0000003fff05a424 */ /* 0x000fe200078e00ff */
[----:B------:R-:W2:Y:S02]  /*02b0*/  @!P2 LDS R10, [UR12+0x38] ;  /* 0x0000380cff0aa984 */ /* 0x000ea40008000800 */
[----:B-1----:R-:W-:Y:S02]  /*02c0*/  LOP3.LUT R3, R3, 0xff000000, R4, 0xb8, !PT ;  /* 0xff00000003037812 */ /* 0x002fe400078eb804 */
[----:B--2---:R-:W-:-:S03]  /*02d0*/  @!P2 LOP3.LUT R4, R10, 0xff, R5, 0xb8, !PT ;  /* 0x000000ff0a04a812 */ /* 0x004fc600078eb805 */
[----:B------:R1:W-:Y:S04]  /*02e0*/  STS [UR12+0x34], R3 ;  /* 0x00003403ff007988 */ /* 0x0003e8000800080c */
[----:B------:R1:W-:Y:S02]  /*02f0*/  @!P2 STS [UR12+0x38], R4 ;  /* 0x00003804ff00a988 */ /* 0x0003e4000800080c */
.L_x_3:
[----:B------:R-:W-:Y:S05]  /*0300*/  BSYNC B0 ;  /* 0x0000000000007941 */ /* 0x000fea0003800000 */
.L_x_2:
[----:B------:R-:W-:Y:S04]  /*0310*/  BSSY B0, `(.L_x_4) ;  /* 0x000000e000007945 */ /* 0x000fe80003800000 */
[----:B------:R-:W-:Y:S05]  /*0320*/  @P2 BRA `(.L_x_5) ;  /* 0x0000000000302947 */ /* 0x000fea0003800000 */
[----:B-1----:R-:W1:Y:S01]  /*0330*/  LDS R4, [UR12+0x34] ;  /* 0x0000340cff047984 */ /* 0x002e620008000800 */
[----:B--2---:R-:W2:Y:S03]  /*0340*/  LDC.64 R12, c[0x0][0x238] ;  /* 0x00008e00ff0c7b82 */ /* 0x004ea60000000a00 */
[----:B------:R-:W3:Y:S01]  /*0350*/  LDS R3, [UR12+0x1c] ;  /* 0x00001c0cff037984 */ /* 0x000ee20008000800 */
[C---:B--2---:R-:W-:Y:S01]  /*0360*/  SHF.L.U64.HI R10, R12.reuse, 0x1, R13 ;  /* 0x000000010c0a7819 */ /* 0x044fe2000001020d */
[----:B------:R-:W-:-:S03]  /*0370*/  IMAD.SHL.U32 R5, R12, 0x2, RZ ;  /* 0x000000020c057824 */ /* 0x000fc600078e00ff */
[--C-:B------:R-:W-:Y:S02]  /*0380*/  SHF.R.U32.HI R12, RZ, 0x4, R10.reuse ;  /* 0x00000004ff0c7819 */ /* 0x100fe4000001160a */
[----:B------:R-:W-:-:S05]  /*0390*/  SHF.R.U64 R5, R5, 0x4, R10 ;  /* 0x0000000405057819 */ /* 0x000fca000000120a */
[----:B------:R4:W-:Y:S01]  /*03a0*/  STS [UR12+0xc], R5 ;  /* 0x00000c05ff007988 */ /* 0x0009e2000800080c */
[----:B-1----:R-:W-:Y:S02]  /*03b0*/  LOP3.LUT R4, R4, 0x7, RZ, 0xb8, !PT ;  /* 0x0000000704047812 */ /* 0x002fe400078eb8ff */
[----:B---3--:R-:W-:-:S03]  /*03c0*/  LOP3.LUT R3, R3, 0xf, R12, 0xb8, !PT ;  /* 0x0000000f03037812 */ /* 0x008fc600078eb80c */
[----:B------:R4:W-:Y:S04]  /*03d0*/  STS [UR12+0x34], R4 ;  /* 0x00003404ff007988 */ /* 0x0009e8000800080c */
[----:B------:R4:W-:Y:S02]  /*03e0*/  STS [UR12+0x1c], R3 ;  /* 0x00001c03ff007988 */ /* 0x0009e4000800080c */
.L_x_5:
[----:B------:R-:W-:Y:S05]  /*03f0*/  BSYNC B0 ;  /* 0x0000000000007941 */ /* 0x000fea0003800000 */
.L_x_4:
[----:B------:R-:W-:Y:S04]  /*0400*/  BSSY B1, `(.L_x_6) ;  /* 0x000001a000017945 */ /* 0x000fe80003800000 */
[----:B------:R-:W-:Y:S04]  /*0410*/  BSSY B0, `(.L_x_7) ;  /* 0x0000015000007945 */ /* 0x000fe80003800000 */
[----:B------:R-:W-:Y:S05]  /*0420*/  @P2 BRA `(.L_x_8) ;  /* 0x0000000000202947 */ /* 0x000fea0003800000 */
[----:B-12-4-:R-:W1:Y:S02]  /*0430*/  LDS R3, [UR12+0x34] ;  /* 0x0000340cff037984 */ /* 0x016e640008000800 */
[----:B-1----:R-:W-:-:S05]  /*0440*/  LOP3.LUT R3, R3, 0x38, RZ, 0xb8, !PT ;  /* 0x0000003803037812 */ /* 0x002fca00078eb8ff */
[----:B------:R1:W-:Y:S01]  /*0450*/  STS [UR12+0x34], R3 ;  /* 0x00003403ff007988 */ /* 0x0003e2000800080c */
[----:B------:R-:W-:Y:S05]  /*0460*/  @P2 BRA `(.L_x_9) ;  /* 0x0000000000202947 */ /* 0x000fea0003800000 */
[----:B-1----:R-:W1:Y:S01]  /*0470*/  LDS R3, [UR12+0x8] ;  /* 0x0000080cff037984 */ /* 0x002e620008000800 */
[----:B------:R-:W-:-:S05]  /*0480*/  IMAD.MOV.U32 R4, RZ, RZ, 0x780 ;  /* 0x00000780ff047424 */ /* 0x000fca00078e00ff */
[----:B-1----:R-:W-:-:S05]  /*0490*/  LOP3.LUT R3, R3, 0x500, R4, 0xd8, !PT ;  /* 0x0000050003037812 */ /* 0x002fca00078ed804 */
[----:B------:R3:W-:Y:S02]  /*04a0*/  STS [UR12+0x8], R3 ;  /* 0x00000803ff007988 */ /* 0x0007e4000800080c */
.L_x_8:
[----:B------:R-:W-:Y:S05]  /*04b0*/  @P2 BRA `(.L_x_10) ;  /* 0x0000000000282947 */ /* 0x000fea0003800000 */
[----:B-1234-:R-:W1:Y:S02]  /*04c0*/  LDS R3, [UR12+0x8] ;  /* 0x0000080cff037984 */ /* 0x01ee640008000800 */
[----:B-1----:R-:W-:-:S05]  /*04d0*/  LOP3.LUT R3, R3, 0x1800, RZ, 0xb8, !PT ;  /* 0x0000180003037812 */ /* 0x002fca00078eb8ff */
[----:B------:R2:W-:Y:S02]  /*04e0*/  STS [UR12+0x8], R3 ;  /* 0x00000803ff007988 */ /* 0x0005e4000800080c */
.L_x_9:
[----:B------:R-:W-:Y:S05]  /*04f0*/  @P2 BREAK B0 ;  /* 0x0000000000002942 */ /* 0x000fea0003800000 */
[----:B------:R-:W-:Y:S05]  /*0500*/  @P2 BRA `(.L_x_11) ;  /* 0x0000000000242947 */ /* 0x000fea0003800000 */
[----:B------:R-:W3:Y:S01]  /*0510*/  LDS R4, [UR12+0x8] ;  /* 0x0000080cff047984 */ /* 0x000ee20008000800 */
[----:B-12---:R-:W-:-:S05]  /*0520*/  IMAD.MOV.U32 R3, RZ, RZ, 0x6000 ;  /* 0x00006000ff037424 */ /* 0x006fca00078e00ff */
[----:B---3--:R-:W-:-:S04]  /*0530*/  LOP3.LUT R3, R4, 0x4000, R3, 0xd8, !PT ;  /* 0x0000400004037812 */ /* 0x008fc800078ed803 */
[----:B------:R-:W-:-:S05]  /*0540*/  LOP3.LUT R3, R3, 0x400000, RZ, 0xb8, !PT ;  /* 0x0040000003037812 */ /* 0x000fca00078eb8ff */
[----:B------:R5:W-:Y:S02]  /*0550*/  STS [UR12+0x8], R3 ;  /* 0x00000803ff007988 */ /* 0x000be4000800080c */
.L_x_10:
[----:B------:R-:W-:Y:S05]  /*0560*/  BSYNC B0 ;  /* 0x0000000000007941 */ /* 0x000fea0003800000 */
.L_x_7:
[----:B-12345:R-:W1:Y:S02]  /*0570*/  @!P2 LDS R3, [UR12+0x8] ;  /* 0x0000080cff03a984 */ /* 0x03ee640008000800 */
[----:B-1----:R-:W-:-:S05]  /*0580*/  @!P2 LOP3.LUT R3, R3, 0x8000, RZ, 0xb8, !PT ;  /* 0x000080000303a812 */ /* 0x002fca00078eb8ff */
[----:B------:R3:W-:Y:S02]  /*0590*/  @!P2 STS [UR12+0x8], R3 ;  /* 0x00000803ff00a988 */ /* 0x0007e4000800080c */
.L_x_11:
[----:B------:R-:W-:Y:S05]  /*05a0*/  BSYNC B1 ;  /* 0x0000000000017941 */ /* 0x000fea0003800000 */
.L_x_6:
[----:B------:R-:W-:Y:S05]  /*05b0*/  WARPSYNC.ALL ;  /* 0x0000000000007948 */ /* 0x000fea0003800000 */
[----:B-123--:R-:W1:Y:S02]  /*05c0*/  LDC R3, c[0x0][0x22c] ;  /* 0x00008b00ff037b82 */ /* 0x00ee640000000800 */
[----:B-1----:R-:W-:Y:S01]  /*05d0*/  VIADD R3, R3, 0xffffffff ;  /* 0xffffffff03037836 */ /* 0x002fe20000000000 */
[----:B------:R-:W-:Y:S06]  /*05e0*/  @P0 BRA `(.L_x_12) ;  /* 0x0000000000280947 */ /* 0x000fec0003800000 */
[----:B------:R-:W1:Y:S01]  /*05f0*/  S2R R4, SR_LANEID ;  /* 0x0000000000047919 */ /* 0x000e620000000000 */
[----:B------:R-:W-:Y:S05]  /*0600*/  WARPSYNC.ALL ;  /* 0x0000000000007948 */ /* 0x000fea0003800000 */
[----:B-1----:R-:W-:-:S05]  /*0610*/  IMAD.SHL.U32 R7, R4, 0x4, RZ ;  /* 0x0000000404077824 */ /* 0x002fca00078e00ff */
[----:B------:R-:W1:Y:S01]  /*0620*/  LDS R9, [R7+UR12] ;  /* 0x0000000c07097984 */ /* 0x000e620008000800 */
[----:B------:R-:W-:-:S05]  /*0630*/  IADD3 R4, P1, R7, UR24, RZ ;  /* 0x0000001807047c10 */ /* 0x000fca000ff3e0ff */
[----:B------:R-:W-:-:S05]  /*0640*/  IMAD.X R5, RZ, RZ, UR25, P1 ;  /* 0x00000019ff057e24 */ /* 0x000fca00088e06ff */
[----:B-1----:R1:W2:Y:S01]  /*0650*/  ATOMG.E.EXCH.STRONG.GPU PT, RZ, [R4], R9 ;  /* 0x0000000904ff73a8 */ /* 0x0022a200041ee100 */
[----:B------:R-:W-:-:S04]  /*0660*/  DEPBAR {5,4,3,2,1,0} ;  /* 0x0000003f0000791a */ /* 0x000fc80000000000 */
[----:B------:R1:W-:Y:S01]  /*0670*/  UTMACCTL.IV [UR24] ;  /* 0x00000000180079b9 */ /* 0x0003e20008000000 */
[----:B------:R-:W-:Y:S01]  /*0680*/  NOP ;  /* 0x0000000000007918 */ /* 0x000fe20000000000 */
.L_x_12:
[----:B------:R-:W-:Y:S05]  /*0690*/  @P0 BRA `(.L_x_13) ;  /* 0x00000000000c0947 */ /* 0x000fea0003800000 */
[----:B------:R0:W-:Y:S01]  /*06a0*/  UTMACMDFLUSH ;  /* 0x00000000000079b7 */ /* 0x0001e20000000000 */
[----:B------:R-:W-:Y:S05]  /*06b0*/  @P0 BRA `(.L_x_13) ;  /* 0x0000000000040947 */ /* 0x000fea0003800000 */
[----:B------:R-:W-:-:S04]  /*06c0*/  DEPBAR.LE SB0, 0x0 ;  /* 0x000080000000791a */ /* 0x000fc80000000000 */
.L_x_13:
[----:B------:R-:W-:Y:S05]  /*06d0*/  WARPSYNC.ALL ;  /* 0x0000000000007948 */ /* 0x000fea0003800000 */
[----:B--2---:R-:W-:Y:S06]  /*06e0*/  BAR.SYNC.DEFER_BLOCKING 0x0 ;  /* 0x0000000000007b1d */ /* 0x004fec0000010000 */
[----:B------:R-:W-:Y:S02]  /*06f0*/  BSSY B1, `(.L_x_14) ;  /* 0x000000b000017945 */ /* 0x000fe40003800000 */
[----:B------:R-:W-:Y:S06]  /*0700*/  BAR.SYNC.DEFER_BLOCKING 0x0 ;  /* 0x0000000000007b1d */ /* 0x000fec0000010000 */
[----:B------:R2:W-:Y:S01]  /*0710*/  @!P0 STS [R11], RZ ;  /* 0x000000ff0b008388 */ /* 0x0005e20000000800 */
[----:B------:R-:W-:Y:S01]  /*0720*/  NOP ;  /* 0x0000000000007918 */ /* 0x000fe20000000000 */
[----:B------:R-:W-:Y:S05]  /*0730*/  @P2 BRA `(.L_x_15) ;  /* 0x0000000000182947 */ /* 0x000fea0003800000 */
[----:B-1----:R-:W1:Y:S01]  /*0740*/  LDS R4, [UR12+0x8] ;  /* 0x0000080cff047984 */ /* 0x002e620008000800 */
[----:B------:R-:W3:Y:S01]  /*0750*/  LDC.64 R12, c[0x0][0x218] ;  /* 0x00008600ff0c7b82 */ /* 0x000ee20000000a00 */
[----:B------:R-:W-:Y:S02]  /*0760*/  IMAD.MOV.U32 R5, RZ, RZ, 0x70 ;  /* 0x00000070ff057424 */ /* 0x000fe400078e00ff */
[----:B---3--:R3:W-:Y:S03]  /*0770*/  STS.64 [UR12], R12 ;  /* 0x0000000cff007988 */ /* 0x0087e60008000a0c */
[----:B-1----:R-:W-:-:S05]  /*0780*/  LOP3.LUT R4, R4, 0x10, R5, 0xd8, !PT ;  /* 0x0000001004047812 */ /* 0x002fca00078ed805 */
[----:B------:R3:W-:Y:S02]  /*0790*/  STS [UR12+0x8], R4 ;  /* 0x00000804ff007988 */ /* 0x0007e4000800080c */
.L_x_15:
[----:B-1----:R-:W-:Y:S05]  /*07a0*/  BSYNC B1 ;  /* 0x0000000000017941 */ /* 0x002fea0003800000 */
.L_x_14:
[----:B------:R-:W-:Y:S04]  /*07b0*/  BSSY B1, `(.L_x_16) ;  /* 0x000000a000017945 */ /* 0x000fe80003800000 */
[----:B------:R-:W-:Y:S05]  /*07c0*/  @P2 BRA `(.L_x_17) ;  /* 0x0000000000202947 */ /* 0x000fea0003800000 */
[----:B---3--:R-:W1:Y:S01]  /*07d0*/  LDS R4, [UR12+0x34] ;  /* 0x0000340cff047984 */ /* 0x008e620008000800 */
[----:B------:R-:W-:Y:S02]  /*07e0*/  IMAD.MOV.U32 R5, RZ, RZ, 0x3f000000 ;  /* 0x3f000000ff057424 */ /* 0x000fe400078e00ff */
[----:B------:R-:W-:Y:S01]  /*07f0*/  @!P2 IMAD.MOV.U32 R7, RZ, RZ, 0x1f ;  /* 0x0000001fff07a424 */ /* 0x000fe200078e00ff */
[----:B------:R-:W3:Y:S02]  /*0800*/  @!P2 LDS R10, [UR12+0x38] ;  /* 0x0000380cff0aa984 */ /* 0x000ee40008000800 */
[----:B-1----:R-:W-:Y:S02]  /*0810*/  LOP3.LUT R4, R4, 0xff000000, R5, 0xb8, !PT ;  /* 0xff00000004047812 */ /* 0x002fe400078eb805 */
[----:B---3--:R-:W-:-:S03]  /*0820*/  @!P2 LOP3.LUT R5, R10, 0xff, R7, 0xb8, !PT ;  /* 0x000000ff0a05a812 */ /* 0x008fc600078eb807 */
[----:B------:R1:W-:Y:S04]  /*0830*/  STS [UR12+0x34], R4 ;  /* 0x00003404ff007988 */ /* 0x0003e8000800080c */
[----:B------:R1:W-:Y:S02]  /*0840*/  @!P2 STS [UR12+0x38], R5 ;  /* 0x00003805ff00a988 */ /* 0x0003e4000800080c */
.L_x_17:
[----:B------:R-:W-:Y:S05]  /*0850*/  BSYNC B1 ;  /* 0x0000000000017941 */ /* 0x000fea0003800000 */
.L_x_16:
[----:B------:R-:W-:Y:S04]  /*0860*/  BSSY B1, `(.L_x_18) ;  /* 0x0000004000017945 */ /* 0x000fe80003800000 */
[----:B------:R-:W-:Y:S05]  /*0870*/  @P2 BRA `(.L_x_19) ;  /* 0x0000000000082947 */ /* 0x000fea0003800000 */
[----:B------:R4:W-:Y:S04]  /*0880*/  STS [UR12+0x24], R14 ;  /* 0x0000240eff007988 */ /* 0x0009e8000800080c */
[----:B------:R4:W-:Y:S02]  /*0890*/  STS [UR12+0x20], R3 ;  /* 0x00002003ff007988 */ /* 0x0009e4000800080c */
.L_x_19:
[----:B------:R-:W-:Y:S05]  /*08a0*/  BSYNC B1 ;  /* 0x0000000000017941 */ /* 0x000fea0003800000 */
.L_x_18:
[----:B------:R-:W-:Y:S04]  /*08b0*/  BSSY B1, `(.L_x_20) ;  /* 0x000000e000017945 */ /* 0x000fe80003800000 */
[----:B------:R-:W-:Y:S05]  /*08c0*/  @P2 BRA `(.L_x_21) ;  /* 0x0000000000302947 */ /* 0x000fea0003800000 */
[----:B-1----:R-:W1:Y:S01]  /*08d0*/  LDS R5, [UR12+0x34] ;  /* 0x0000340cff057984 */ /* 0x002e620008000800 */
[----:B---3--:R-:W3:Y:S03]  /*08e0*/  LDC.64 R12, c[0x0][0x240] ;  /* 0x00009000ff0c7b82 */ /* 0x008ee60000000a00 */
[----:B------:R-:W5:Y:S01]  /*08f0*/  LDS R4, [UR12+0x1c] ;  /* 0x00001c0cff047984 */ /* 0x000f620008000800 */
[C---:B---3--:R-:W-:Y:S01]  /*0900*/  SHF.L.U64.HI R10, R12.reuse, 0x1, R13 ;  /* 0x000000010c0a7819 */ /* 0x048fe2000001020d */
[----:B------:R-:W-:-:S03]  /*0910*/  IMAD.SHL.U32 R7, R12, 0x2, RZ ;  /* 0x000000020c077824 */ /* 0x000fc600078e00ff */
[--C-:B------:R-:W-:Y:S02]  /*0920*/  SHF.R.U32.HI R9, RZ, 0x4, R10.reuse ;  /* 0x00000004ff097819 */ /* 0x100fe4000001160a */
[----:B------:R-:W-:-:S05]  /*0930*/  SHF.R.U64 R7, R7, 0x4, R10 ;  /* 0x0000000407077819 */ /* 0x000fca000000120a */
[----:B------:R3:W-:Y:S01]  /*0940*/  STS [UR12+0xc], R7 ;  /* 0x00000c07ff007988 */ /* 0x0007e2000800080c */
[----:B-1----:R-:W-:Y:S02]  /*0950*/  LOP3.LUT R5, R5, 0x7, RZ, 0xb8, !PT ;  /* 0x0000000705057812 */ /* 0x002fe400078eb8ff */
[----:B-----5:R-:W-:-:S03]  /*0960*/  LOP3.LUT R4, R4, 0xf, R9, 0xb8, !PT ;  /* 0x0000000f04047812 */ /* 0x020fc600078eb809 */
[----:B------:R3:W-:Y:S04]  /*0970*/  STS [UR12+0x34], R5 ;  /* 0x00003405ff007988 */ /* 0x0007e8000800080c */
[----:B------:R3:W-:Y:S02]  /*0980*/  STS [UR12+0x1c], R4 ;  /* 0x00001c04ff007988 */ /* 0x0007e4000800080c */
.L_x_21:
[----:B------:R-:W-:Y:S05]  /*0990*/  BSYNC B1 ;  /* 0x0000000000017941 */ /* 0x000fea0003800000 */
.L_x_20:
[----:B------:R-:W-:Y:S04]  /*09a0*/  BSSY B2, `(.L_x_22) ;  /* 0x000001a000027945 */ /* 0x000fe80003800000 */
[----:B------:R-:W-:Y:S04]  /*09b0*/  BSSY B1, `(.L_x_23) ;  /* 0x0000015000017945 */ /* 0x000fe80003800000 */
[----:B------:R-:W-:Y:S05]  /*09c0*/  @P2 BRA `(.L_x_24) ;  /* 0x0000000000202947 */ /* 0x000fea0003800000 */
[----:B-1-3--:R-:W1:Y:S02]  /*09d0*/  LDS R4, [UR12+0x34] ;  /* 0x0000340cff047984 */ /* 0x00ae640008000800 */
[----:B-1----:R-:W-:-:S05]  /*09e0*/  LOP3.LUT R4, R4, 0x38, RZ, 0xb8, !PT ;  /* 0x0000003804047812 */ /* 0x002fca00078eb8ff */
[----:B------:R1:W-:Y:S01]  /*09f0*/  STS [UR12+0x34], R4 ;  /* 0x00003404ff007988 */ /* 0x0003e2000800080c */
[----:B------:R-:W-:Y:S05]  /*0a00*/  @P2 BRA `(.L_x_25) ;  /* 0x0000000000202947 */ /* 0x000fea0003800000 */
[----:B-1----:R-:W1:Y:S01]  /*0a10*/  LDS R4, [UR12+0x8] ;  /* 0x0000080cff047984 */ /* 0x002e620008000800 */
[----:B------:R-:W-:-:S05]  /*0a20*/  IMAD.MOV.U32 R5, RZ, RZ, 0x780 ;  /* 0x00000780ff057424 */ /* 0x000fca00078e00ff */
[----:B-1----:R-:W-:-:S05]  /*0a30*/  LOP3.LUT R4, R4, 0x500, R5, 0xd8, !PT ;  /* 0x0000050004047812 */ /* 0x002fca00078ed805 */
[----:B------:R5:W-:Y:S02]  /*0a40*/  STS [UR12+0x8], R4 ;  /* 0x00000804ff007988 */ /* 0x000be4000800080c */
.L_x_24:
[----:B------:R-:W-:Y:S05]  /*0a50*/  @P2 BRA `(.L_x_26) ;  /* 0x0000000000282947 */ /* 0x000fea0003800000 */
[----:B-1-3-5:R-:W1:Y:S02]  /*0a60*/  LDS R4, [UR12+0x8] ;  /* 0x0000080cff047984 */ /* 0x02ae640008000800 */
[----:B-1----:R-:W-:-:S05]  /*0a70*/  LOP3.LUT R4, R4, 0x1800, RZ, 0xb8, !PT ;  /* 0x0000180004047812 */ /* 0x002fca00078eb8ff */
[----:B------:R3:W-:Y:S02]  /*0a80*/  STS [UR12+0x8], R4 ;  /* 0x00000804ff007988 */ /* 0x0007e4000800080c */
.L_x_25:
[----:B------:R-:W-:Y:S05]  /*0a90*/  @P2 BREAK B1 ;  /* 0x0000000000012942 */ /* 0x000fea0003800000 */
[----:B------:R-:W-:Y:S05]  /*0aa0*/  @P2 BRA `(.L_x_27) ;  /* 0x0000000000242947 */ /* 0x000fea0003800000 */
[----:B-1-3--:R-:W1:Y:S01]  /*0ab0*/  LDS R4, [UR12+0x8] ;  /* 0x0000080cff047984 */ /* 0x00ae620008000800 */
[----:B------:R-:W-:-:S05]  /*0ac0*/  IMAD.MOV.U32 R5, RZ, RZ, 0x6000 ;  /* 0x00006000ff057424 */ /* 0x000fca00078e00ff */
[----:B-1----:R-:W-:-:S04]  /*0ad0*/  LOP3.LUT R4, R4, 0x6000, R5, 0xd8, !PT ;  /* 0x0000600004047812 */ /* 0x002fc800078ed805 */
[----:B------:R-:W-:-:S05]  /*0ae0*/  LOP3.LUT R4, R4, 0x400000, RZ, 0xb8, !PT ;  /* 0x0040000004047812 */ /* 0x000fca00078eb8ff */
[----:B------:R1:W-:Y:S02]  /*0af0*/  STS [UR12+0x8], R4 ;  /* 0x00000804ff007988 */ /* 0x0003e4000800080c */
.L_x_26:
[----:B------:R-:W-:Y:S05]  /*0b00*/  BSYNC B1 ;  /* 0x0000000000017941 */ /* 0x000fea0003800000 */
.L_x_23:
[----:B-1-3-5:R-:W1:Y:S02]  /*0b10*/  @!P2 LDS R4, [UR12+0x8] ;  /* 0x0000080cff04a984 */ /* 0x02ae640008000800 */
[----:B-1----:R-:W-:-:S05]  /*0b20*/  @!P2 LOP3.LUT R4, R4, 0x8000, RZ, 0xb8, !PT ;  /* 0x000080000404a812 */ /* 0x002fca00078eb8ff */
[----:B------:R5:W-:Y:S02]  /*0b30*/  @!P2 STS [UR12+0x8], R4 ;  /* 0x00000804ff00a988 */ /* 0x000be4000800080c */
.L_x_27:
[----:B------:R-:W-:Y:S05]  /*0b40*/  BSYNC B2 ;  /* 0x0000000000027941 */ /* 0x000fea0003800000 */
.L_x_22:
[----:B------:R-:W-:Y:S05]  /*0b50*/  WARPSYNC.ALL ;  /* 0x0000000000007948 */ /* 0x000fea0003800000 */
[----:B------:R-:W-:-:S04]  /*0b60*/  UIADD3 UR27, UR5, 0x80, URZ ;  /* 0x00000080051b7890 */ /* 0x000fc8000fffe03f */
[----:B------:R-:W-:-:S04]  /*0b70*/  UIADD3 UR26, UP0, UR27, UR28, URZ ;  /* 0x0000001c1b1a7290 */ /* 0x000fc8000ff1e03f */
[----:B------:R-:W-:Y:S01]  /*0b80*/  ULEA.HI.X.SX32 UR27, UR27, UR29, 0x1, UP0 ;  /* 0x0000001d1b1b7291 */ /* 0x000fe200080f0e3f */
[----:B------:R-:W-:Y:S11]  /*0b90*/  @P0 BRA `(.L_x_28) ;  /* 0x0000000000280947 */ /* 0x000ff60003800000 */
[----:B-1-3-5:R-:W1:Y:S01]  /*0ba0*/  S2R R4, SR_LANEID ;  /* 0x0000000000047919 */ /* 0x02ae620000000000 */
[----:B------:R-:W-:Y:S05]  /*0bb0*/  WARPSYNC.ALL ;  /* 0x0000000000007948 */ /* 0x000fea0003800000 */
[----:B-1----:R-:W-:-:S05]  /*0bc0*/  IMAD.SHL.U32 R9, R4, 0x4, RZ ;  /* 0x0000000404097824 */ /* 0x002fca00078e00ff */
[----:B------:R-:W1:Y:S01]  /*0bd0*/  LDS R7, [R9+UR12] ;  /* 0x0000000c09077984 */ /* 0x000e620008000800 */
[----:B------:R-:W-:-:S05]  /*0be0*/  IADD3 R4, P1, R9, UR26, RZ ;  /* 0x0000001a09047c10 */ /* 0x000fca000ff3e0ff */
[----:B------:R-:W-:-:S05]  /*0bf0*/  IMAD.X R5, RZ, RZ, UR27, P1 ;  /* 0x0000001bff057e24 */ /* 0x000fca00088e06ff */
[----:B-1----:R1:W3:Y:S01]  /*0c00*/  ATOMG.E.EXCH.STRONG.GPU PT, RZ, [R4], R7 ;  /* 0x0000000704ff73a8 */ /* 0x0022e200041ee100 */
[----:B------:R-:W-:-:S04]  /*0c10*/  DEPBAR {5,4,3,2,1,0} ;  /* 0x0000003f0000791a */ /* 0x000fc80000000000 */
[----:B------:R1:W-:Y:S01]  /*0c20*/  UTMACCTL.IV [UR26] ;  /* 0x000000001a0079b9 */ /* 0x0003e20008000000 */
[----:B------:R-:W-:Y:S01]  /*0c30*/  NOP ;  /* 0x0000000000007918 */ /* 0x000fe20000000000 */
.L_x_28:
[----:B------:R-:W-:Y:S05]  /*0c40*/  @P0 BRA `(.L_x_29) ;  /* 0x00000000000c0947 */ /* 0x000fea0003800000 */
[----:B------:R0:W-:Y:S01]  /*0c50*/  UTMACMDFLUSH ;  /* 0x00000000000079b7 */ /* 0x0001e20000000000 */
[----:B------:R-:W-:Y:S05]  /*0c60*/  @P0 BRA `(.L_x_29) ;  /* 0x0000000000040947 */ /* 0x000fea0003800000 */
[----:B------:R-:W-:-:S04]  /*0c70*/  DEPBAR.LE SB0, 0x0 ;  /* 0x000080000000791a */ /* 0x000fc80000000000 */
.L_x_29:
[----:B------:R-:W-:Y:S05]  /*0c80*/  WARPSYNC.ALL ;  /* 0x0000000000007948 */ /* 0x000fea0003800000 */
[----:B---3--:R-:W-:Y:S06]  /*0c90*/  BAR.SYNC.DEFER_BLOCKING 0x0 ;  /* 0x0000000000007b1d */ /* 0x008fec0000010000 */
[----:B------:R-:W-:Y:S02]  /*0ca0*/  BSSY B2, `(.L_x_30) ;  /* 0x000000b000027945 */ /* 0x000fe40003800000 */
[----:B------:R-:W-:Y:S06]  /*0cb0*/  BAR.SYNC.DEFER_BLOCKING 0x0 ;  /* 0x0000000000007b1d */ /* 0x000fec0000010000 */
[----:B------:R3:W-:Y:S01]  /*0cc0*/  @!P0 STS [R11], RZ ;  /* 0x000000ff0b008388 */ /* 0x0007e20000000800 */
[----:B------:R-:W-:Y:S01]  /*0cd0*/  NOP ;  /* 0x0000000000007918 */ /* 0x000fe20000000000 */
[----:B------:R-:W-:Y:S05]  /*0ce0*/  @P2 BRA `(.L_x_31) ;  /* 0x0000000000182947 */ /* 0x000fea0003800000 */
[----:B-1---5:R-:W1:Y:S01]  /*0cf0*/  LDS R4, [UR12+0x8] ;  /* 0x0000080cff047984 */ /* 0x022e620008000800 */
[----:B--23--:R-:W2:Y:S01]  /*0d00*/  LDC.64 R10, c[0x0][0x220] ;  /* 0x00008800ff0a7b82 */ /* 0x00cea20000000a00 */
[----:B------:R-:W-:Y:S02]  /*0d10*/  IMAD.MOV.U32 R5, RZ, RZ, 0x70 ;  /* 0x00000070ff057424 */ /* 0x000fe400078e00ff */
[----:B--2---:R2:W-:Y:S03]  /*0d20*/  STS.64 [UR12], R10 ;  /* 0x0000000aff007988 */ /* 0x0045e60008000a0c */
[----:B-1----:R-:W-:-:S05]  /*0d30*/  LOP3.LUT R4, R4, 0x10, R5, 0xd8, !PT ;  /* 0x0000001004047812 */ /* 0x002fca00078ed805 */
[----:B------:R2:W-:Y:S02]  /*0d40*/  STS [UR12+0x8], R4 ;  /* 0x00000804ff007988 */ /* 0x0005e4000800080c */
.L_x_31:
[----:B-1----:R-:W-:Y:S05]  /*0d50*/  BSYNC B2 ;  /* 0x0000000000027941 */ /* 0x002fea0003800000 */
.L_x_30:
[----:B------:R-:W-:Y:S04]  /*0d60*/  BSSY B3, `(.L_x_32) ;  /* 0x0000011000037945 */ /* 0x000fe80003800000 */
[----:B------:R-:W-:Y:S04]  /*0d70*/  BSSY B2, `(.L_x_33) ;  /* 0x000000e000027945 */ /* 0x000fe80003800000 */
[----:B------:R-:W-:Y:S05]  /*0d80*/  @P2 BRA `(.L_x_34) ;  /* 0x0000000000242947 */ /* 0x000fea0003800000 */
[----:B--2--5:R-:W1:Y:S01]  /*0d90*/  LDS R4, [UR12+0x34] ;  /* 0x0000340cff047984 */ /* 0x024e620008000800 */
[----:B------:R-:W-:-:S05]  /*0da0*/  IMAD.MOV.U32 R5, RZ, RZ, 0x3f000000 ;  /* 0x3f000000ff057424 */ /* 0x000fca00078e00ff */
[----:B-1----:R-:W-:-:S05]  /*0db0*/  LOP3.LUT R4, R4, 0xff000000, R5, 0xb8, !PT ;  /* 0xff00000004047812 */ /* 0x002fca00078eb805 */
[----:B------:R1:W-:Y:S01]  /*0dc0*/  STS [UR12+0x34], R4 ;  /* 0x00003404ff007988 */ /* 0x0003e2000800080c */
[----:B------:R-:W-:Y:S05]  /*0dd0*/  @P2 BRA `(.L_x_35) ;  /* 0x00000000001c2947 */ /* 0x000fea0003800000 */
[----:B-1----:R-:W1:Y:S01]  /*0de0*/  LDS R4, [UR12+0x38] ;  /* 0x0000380cff047984 */ /* 0x002e620008000800 */
[----:B------:R-:W-:-:S05]  /*0df0*/  IMAD.MOV.U32 R5, RZ, RZ, 0x3f ;  /* 0x0000003fff057424 */ /* 0x000fca00078e00ff */
[----:B-1----:R-:W-:-:S05]  /*0e00*/  LOP3.LUT R4, R4, 0xff, R5, 0xb8, !PT ;  /* 0x000000ff04047812 */ /* 0x002fca00078eb805 */
[----:B------:R1:W-:Y:S02]  /*0e10*/  STS [UR12+0x38], R4 ;  /* 0x00003804ff007988 */ /* 0x0003e4000800080c */
.L_x_34:
[----:B------:R-:W-:Y:S05]  /*0e20*/  @P2 BREAK B2 ;  /* 0x0000000000022942 */ /* 0x000fea0003800000 */
[----:B------:R-:W-:Y:S05]  /*0e30*/  @P2 BRA `(.L_x_36) ;  /* 0x00000000000c2947 */ /* 0x000fea0003800000 */
[----:B------:R1:W-:Y:S02]  /*0e40*/  STS [UR12+0x20], R3 ;  /* 0x00002003ff007988 */ /* 0x0003e4000800080c */
.L_x_35:
[----:B------:R-:W-:Y:S05]  /*0e50*/  BSYNC B2 ;  /* 0x0000000000027941 */ /* 0x000fea0003800000 */
.L_x_33:
[----:B------:R1:W-:Y:S02]  /*0e60*/  @!P2 STS [UR12+0x24], R2 ;  /* 0x00002402ff00a988 */ /* 0x0003e4000800080c */
.L_x_36:
[----:B------:R-:W-:Y:S05]  /*0e70*/  BSYNC B3 ;  /* 0x0000000000037941 */ /* 0x000fea0003800000 */
.L_x_32:
[----:B------:R-:W-:Y:S05]  /*0e80*/  WARPSYNC.ALL ;  /* 0x0000000000007948 */ /* 0x000fea0003800000 */
[----:B------:R-:W-:Y:S04]  /*0e90*/  BSSY B3, `(.L_x_37) ;  /* 0x000000e000037945 */ /* 0x000fe80003800000 */
[----:B------:R-:W-:Y:S05]  /*0ea0*/  @P2 BRA `(.L_x_38) ;  /* 0x0000000000302947 */ /* 0x000fea0003800000 */
[----:B-1--4-:R-:W1:Y:S01]  /*0eb0*/  LDS R3, [UR12+0x34] ;  /* 0x0000340cff037984 */ /* 0x012e620008000800 */
[----:B--2--5:R-:W2:Y:S03]  /*0ec0*/  LDC.64 R4, c[0x0][0x248] ;  /* 0x00009200ff047b82 */ /* 0x024ea60000000a00 */
[----:B------:R-:W4:Y:S01]  /*0ed0*/  LDS R2, [UR12+0x1c] ;  /* 0x00001c0cff027984 */ /* 0x000f220008000800 */
[C---:B--2---:R-:W-:Y:S01]  /*0ee0*/  SHF.L.U64.HI R5, R4.reuse, 0x1, R5 ;  /* 0x0000000104057819 */ /* 0x044fe20000010205 */
[----:B------:R-:W-:-:S03]  /*0ef0*/  IMAD.SHL.U32 R4, R4, 0x2, RZ ;  /* 0x0000000204047824 */ /* 0x000fc600078e00ff */
[--C-:B------:R-:W-:Y:S02]  /*0f00*/  SHF.R.U32.HI R7, RZ, 0x4, R5.reuse ;  /* 0x00000004ff077819 */ /* 0x100fe40000011605 */
[----:B------:R-:W-:-:S05]  /*0f10*/  SHF.R.U64 R4, R4, 0x4, R5 ;  /* 0x0000000404047819 */ /* 0x000fca0000001205 */
[----:B------:R2:W-:Y:S01]  /*0f20*/  STS [UR12+0xc], R4 ;  /* 0x00000c04ff007988 */ /* 0x0005e2000800080c */
[----:B-1----:R-:W-:Y:S02]  /*0f30*/  LOP3.LUT R3, R3, 0x7, RZ, 0xb8, !PT ;  /* 0x0000000703037812 */ /* 0x002fe400078eb8ff */
[----:B----4-:R-:W-:-:S03]  /*0f40*/  LOP3.LUT R2, R2, 0xf, R7, 0xb8, !PT ;  /* 0x0000000f02027812 */ /* 0x010fc600078eb807 */
[----:B------:R2:W-:Y:S04]  /*0f50*/  STS [UR12+0x34], R3 ;  /* 0x00003403ff007988 */ /* 0x0005e8000800080c */
[----:B------:R2:W-:Y:S02]  /*0f60*/  STS [UR12+0x1c], R2 ;  /* 0x00001c02ff007988 */ /* 0x0005e4000800080c */
.L_x_38:
[----:B------:R-:W-:Y:S05]  /*0f70*/  BSYNC B3 ;  /* 0x0000000000037941 */ /* 0x000fea0003800000 */
.L_x_37:
[----:B------:R-:W-:Y:S04]  /*0f80*/  BSSY B3, `(.L_x_39) ;  /* 0x000001a000037945 */ /* 0x000fe80003800000 */
[----:B------:R-:W-:Y:S04]  /*0f90*/  BSSY B4, `(.L_x_40) ;  /* 0x0000015000047945 */ /* 0x000fe80003800000 */
[----:B------:R-:W-:Y:S05]  /*0fa0*/  @P2 BRA `(.L_x_41) ;  /* 0x0000000000202947 */ /* 0x000fea0003800000 */
[----:B-12---:R-:W1:Y:S02]  /*0fb0*/  LDS R2, [UR12+0x34] ;  /* 0x0000340cff027984 */ /* 0x006e640008000800 */
[----:B-1----:R-:W-:-:S05]  /*0fc0*/  LOP3.LUT R2, R2, 0x38, RZ, 0xb8, !PT ;  /* 0x0000003802027812 */ /* 0x002fca00078eb8ff */
[----:B------:R1:W-:Y:S01]  /*0fd0*/  STS [UR12+0x34], R2 ;  /* 0x00003402ff007988 */ /* 0x0003e2000800080c */
[----:B------:R-:W-:Y:S05]  /*0fe0*/  @P2 BRA `(.L_x_42) ;  /* 0x0000000000202947 */ /* 0x000fea0003800000 */
[----:B-1----:R-:W1:Y:S01]  /*0ff0*/  LDS R2, [UR12+0x8] ;  /* 0x0000080cff027984 */ /* 0x002e620008000800 */
[----:B----4-:R-:W-:-:S05]  /*1000*/  IMAD.MOV.U32 R3, RZ, RZ, 0x780 ;  /* 0x00000780ff037424 */ /* 0x010fca00078e00ff */
[----:B-1----:R-:W-:-:S05]  /*1010*/  LOP3.LUT R2, R2, 0x500, R3, 0xd8, !PT ;  /* 0x0000050002027812 */ /* 0x002fca00078ed803 */
[----:B------:R1:W-:Y:S02]  /*1020*/  STS [UR12+0x8], R2 ;  /* 0x00000802ff007988 */ /* 0x0003e4000800080c */
.L_x_41:
[----:B------:R-:W-:Y:S05]  /*1030*/  @P2 BRA `(.L_x_43) ;  /* 0x0000000000282947 */ /* 0x000fea0003800000 */
[----:B-12---:R-:W1:Y:S02]  /*1040*/  LDS R2, [UR12+0x8] ;  /* 0x0000080cff027984 */ /* 0x006e640008000800 */
[----:B-1----:R-:W-:-:S05]  /*1050*/  LOP3.LUT R2, R2, 0x1800, RZ, 0xb8, !PT ;  /* 0x0000180002027812 */ /* 0x002fca00078eb8ff */
[----:B------:R2:W-:Y:S02]  /*1060*/  STS [UR12+0x8], R2 ;  /* 0x00000802ff007988 */ /* 0x0005e4000800080c */
.L_x_42:
[----:B------:R-:W-:Y:S05]  /*1070*/  @P2 BREAK B4 ;  /* 0x0000000000042942 */ /* 0x000fea0003800000 */
[----:B------:R-:W-:Y:S05]  /*1080*/  @P2 BRA `(.L_x_44) ;  /* 0x0000000000242947 */ /* 0x000fea0003800000 */
[----:B-12---:R-:W1:Y:S01]  /*1090*/  LDS R2, [UR12+0x8] ;  /* 0x0000080cff027984 */ /* 0x006e620008000800 */
[----:B----4-:R-:W-:-:S05]  /*10a0*/  IMAD.MOV.U32 R3, RZ, RZ, 0x6000 ;  /* 0x00006000ff037424 */ /* 0x010fca00078e00ff */
[----:B-1----:R-:W-:-:S04]  /*10b0*/  LOP3.LUT R2, R2, 0x6000, R3, 0xd8, !PT ;  /* 0x0000600002027812 */ /* 0x002fc800078ed803 */
[----:B------:R-:W-:-:S05]  /*10c0*/  LOP3.LUT R2, R2, 0x400000, RZ, 0xb8, !PT ;  /* 0x0040000002027812 */ /* 0x000fca00078eb8ff */
[----:B------:R1:W-:Y:S02]  /*10d0*/  STS [UR12+0x8], R2 ;  /* 0x00000802ff007988 */ /* 0x0003e4000800080c */
.L_x_43:
[----:B------:R-:W-:Y:S05]  /*10e0*/  BSYNC B4 ;  /* 0x0000000000047941 */ /* 0x000fea0003800000 */
.L_x_40:
[----:B-12---:R-:W1:Y:S02]  /*10f0*/  @!P2 LDS R2, [UR12+0x8] ;  /* 0x0000080cff02a984 */ /* 0x006e640008000800 */
[----:B-1----:R-:W-:-:S05]  /*1100*/  @!P2 LOP3.LUT R2, R2, 0x8000, RZ, 0xb8, !PT ;  /* 0x000080000202a812 */ /* 0x002fca00078eb8ff */
[----:B------:R1:W-:Y:S02]  /*1110*/  @!P2 STS [UR12+0x8], R2 ;  /* 0x00000802ff00a988 */ /* 0x0003e4000800080c */
.L_x_44:
[----:B------:R-:W-:Y:S05]  /*1120*/  BSYNC B3 ;  /* 0x0000000000037941 */ /* 0x000fea0003800000 */
.L_x_39:
[----:B------:R-:W-:Y:S05]  /*1130*/  WARPSYNC.ALL ;  /* 0x0000000000007948 */ /* 0x000fea0003800000 */
[----:B------:R-:W-:Y:S01]  /*1140*/  UIADD3 UR5, UR5, 0x100, URZ ;  /* 0x0000010005057890 */ /* 0x000fe2000fffe03f */
[----:B------:R-:W-:Y:S02]  /*1150*/  ISETP.GE.AND P1, PT, R8, 0x1, PT ;  /* 0x000000010800780c */ /* 0x000fe40003f26270 */
[----:B------:R-:W-:Y:S02]  /*1160*/  CS2R R24, SRZ ;  /* 0x0000000000187805 */ /* 0x000fe4000001ff00 */
[----:B------:R-:W-:Y:S01]  /*1170*/  CS2R R26, SRZ ;  /* 0x00000000001a7805 */ /* 0x000fe2000001ff00 */
[----:B------:R-:W-:Y:S01]  /*1180*/  UIADD3 UR28, UP0, UR5, UR28, URZ ;  /* 0x0000001c051c7290 */ /* 0x000fe2000ff1e03f */
[----:B------:R-:W-:-:S02]  /*1190*/  CS2R R28, SRZ ;  /* 0x00000000001c7805 */ /* 0x000fc4000001ff00 */
[----:B------:R-:W-:Y:S02]  /*11a0*/  CS2R R30, SRZ ;  /* 0x00000000001e7805 */ /* 0x000fe4000001ff00 */
[----:B------:R-:W-:Y:S01]  /*11b0*/  CS2R R32, SRZ ;  /* 0x0000000000207805 */ /* 0x000fe2000001ff00 */
[----:B------:R-:W-:Y:S01]  /*11c0*/  ULEA.HI.X.SX32 UR29, UR5, UR29, 0x1, UP0 ;  /* 0x0000001d051d7291 */ /* 0x000fe200080f0e3f */
[----:B------:R-:W-:Y:S01]  /*11d0*/  IMAD.MOV.U32 R34, RZ, RZ, RZ ;  /* 0x000000ffff227224 */ /* 0x000fe200078e00ff */
[----:B------:R-:W-:Y:S10]  /*11e0*/  @P0 BRA `(.L_x_45) ;  /* 0x0000000000280947 */ /* 0x000ff40003800000 */
[----:B-12---:R-:W5:Y:S01]  /*11f0*/  S2R R2, SR_LANEID ;  /* 0x0000000000027919 */ /* 0x006f620000000000 */
[----:B------:R-:W-:Y:S05]  /*1200*/  WARPSYNC.ALL ;  /* 0x0000000000007948 */ /* 0x000fea0003800000 */
[----:B-----5:R-:W-:-:S05]  /*1210*/  IMAD.SHL.U32 R4, R2, 0x4, RZ ;  /* 0x0000000402047824 */ /* 0x020fca00078e00ff */
[----:B------:R-:W1:Y:S01]  /*1220*/  LDS R5, [R4+UR12] ;  /* 0x0000000c04057984 */ /* 0x000e620008000800 */
[----:B------:R-:W-:-:S05]  /*1230*/  IADD3 R2, P3, R4, UR28, RZ ;  /* 0x0000001c04027c10 */ /* 0x000fca000ff7e0ff */
[----:B----4-:R-:W-:-:S05]  /*1240*/  IMAD.X R3, RZ, RZ, UR29, P3 ;  /* 0x0000001dff037e24 */ /* 0x010fca00098e06ff */
[----:B-1----:R1:W2:Y:S01]  /*1250*/  ATOMG.E.EXCH.STRONG.GPU PT, RZ, [R2], R5 ;  /* 0x0000000502ff73a8 */ /* 0x0022a200041ee100 */
[----:B------:R-:W-:-:S04]  /*1260*/  DEPBAR {5,4,3,2,1,0} ;  /* 0x0000003f0000791a */ /* 0x000fc80000000000 */
[----:B------:R1:W-:Y:S01]  /*1270*/  UTMACCTL.IV [UR28] ;  /* 0x000000001c0079b9 */ /* 0x0003e20008000000 */
[----:B------:R-:W-:Y:S01]  /*1280*/  NOP ;  /* 0x0000000000007918 */ /* 0x000fe20000000000 */
.L_x_45:
[----:B------:R-:W-:Y:S05]  /*1290*/  @P0 BRA `(.L_x_46) ;  /* 0x00000000000c0947 */ /* 0x000fea0003800000 */
[----:B------:R0:W-:Y:S01]  /*12a0*/  UTMACMDFLUSH ;  /* 0x00000000000079b7 */ /* 0x0001e20000000000 */
[----:B------:R-:W-:Y:S05]  /*12b0*/  @P0 BRA `(.L_x_46) ;  /* 0x0000000000040947 */ /* 0x000fea0003800000 */
[----:B------:R-:W-:-:S04]  /*12c0*/  DEPBAR.LE SB0, 0x0 ;  /* 0x000080000000791a */ /* 0x000fc80000000000 */
.L_x_46:
[----:B------:R-:W-:Y:S05]  /*12d0*/  WARPSYNC.ALL ;  /* 0x0000000000007948 */ /* 0x000fea0003800000 */
[----:B--2---:R-:W-:Y:S01]  /*12e0*/  BAR.SYNC.DEFER_BLOCKING 0x0 ;  /* 0x0000000000007b1d */ /* 0x004fe20000010000 */
[----:B------:R-:W-:Y:S01]  /*12f0*/  USHF.L.U32 UR19, UR31, 0x6, URZ ;  /* 0x000000061f137899 */ /* 0x000fe2000800063f */
[----:B------:R-:W-:Y:S01]  /*1300*/  IMAD.MOV.U32 R35, RZ, RZ, RZ ;  /* 0x000000ffff237224 */ /* 0x000fe200078e00ff */
[----:B------:R-:W-:Y:S02]  /*1310*/  CS2R R36, SRZ ;  /* 0x0000000000247805 */ /* 0x000fe4000001ff00 */
[----:B------:R-:W-:-:S02]  /*1320*/  CS2R R38, SRZ ;  /* 0x0000000000267805 */ /* 0x000fc4000001ff00 */
[----:B------:R-:W-:Y:S01]  /*1330*/  CS2R R40, SRZ ;  /* 0x0000000000287805 */ /* 0x000fe2000001ff00 */
[----:B------:R-:W-:Y:S01]  /*1340*/  VOTEU.ALL UP0, P2 ;  /* 0x00000000003f7886 */ /* 0x000fe20001000000 */
[----:B------:R-:W-:Y:S01]  /*1350*/  UMOV UR6, 0x1 ;  /* 0x0000000100067882 */ /* 0x000fe20000000000 */
[----:B------:R-:W-:Y:S01]  /*1360*/  VOTEU.ALL UP1, P2 ;  /* 0x00000000003f7886 */ /* 0x000fe20001020000 */
[----:B------:R-:W-:Y:S01]  /*1370*/  VOTEU.ALL UP2, P2 ;  /* 0x00000000003f7886 */ /* 0x000fe20001040000 */
[----:B------:R-:W-:Y:S01]  /*1380*/  VOTEU.ALL UP3, P2 ;  /* 0x00000000003f7886 */ /* 0x000fe20001060000 */
[----:B------:R-:W-:-:S04]  /*1390*/  @!UP0 UIADD3 UR8, -UR6, 0x100000, URZ ;  /* 0x0010000006088890 */ /* 0x000fc8000fffe13f */
[----:B------:R-:W-:Y:S02]  /*13a0*/  @!UP0 USHF.L.U32 UR9, UR8, 0xb, URZ ;  /* 0x0000000b08098899 */ /* 0x000fe4000800063f */
[----:B------:R-:W-:Y:S01]  /*13b0*/  @!UP0 USHF.L.U32 UR8, UR8, 0x1, URZ ;  /* 0x0000000108088899 */ /* 0x000fe2000800063f */
[----:B------:R-:W-:Y:S01]  /*13c0*/  CS2R R42, SRZ ;  /* 0x00000000002a7805 */ /* 0x000fe2000001ff00 */
        /* <DEDUP_REMOVED lines=12> */
[----:B------:R-:W-:Y:S01]  /*1490*/  VOTEU.ALL UP0, P2 ;  /* 0x00000000003f7886 */ /* 0x000fe20001000000 */
[----:B------:R-:W-:Y:S02]  /*14a0*/  CS2R R50, SRZ ;  /* 0x0000000000327805 */ /* 0x000fe4000001ff00 */
[----:B------:R-:W-:Y:S02]  /*14b0*/  CS2R R52, SRZ ;  /* 0x0000000000347805 */ /* 0x000fe4000001ff00 */
[----:B------:R-:W-:Y:S01]  /*14c0*/  CS2R R54, SRZ ;  /* 0x0000000000367805 */ /* 0x000fe2000001ff00 */
[----:B------:R-:W2:Y:S02]  /*14d0*/  FENCE.VIEW.ASYNC.S ;  /* 0x00000000000073c6 */ /* 0x000ea40000000000 */
[----:B--2---:R-:W2:Y:S02]  /*14e0*/  @!UP0 SYNCS.EXCH.64 URZ, [UR12+0x8000], UR8 ;  /* 0x008000080c3f85b2 */ /* 0x004ea40008000100 */
[----:B--2---:R-:W-:Y:S06]  /*14f0*/  BAR.SYNC.DEFER_BLOCKING 0x0 ;  /* 0x0000000000007b1d */ /* 0x004fec0000010000 */
[----:B------:R2:W4:Y:S02]  /*1500*/  @!UP1 SYNCS.EXCH.64 URZ, [UR12+0x8008], UR10 ;  /* 0x0080080a0c3f95b2 */ /* 0x0005240008000100 */
[----:B----4-:R-:W-:Y:S01]  /*1510*/  BAR.SYNC.DEFER_BLOCKING 0x0 ;  /* 0x0000000000007b1d */ /* 0x010fe20000010000 */
[----:B--2---:R-:W-:-:S05]  /*1520*/  USHF.L.U32 UR10, UR30, 0x6, URZ ;  /* 0x000000061e0a7899 */ /* 0x004fca000800063f */
[----:B------:R2:W4:Y:S02]  /*1530*/  @!UP2 SYNCS.EXCH.64 URZ, [UR12+0x8010], UR14 ;  /* 0x0080100e0c3fa5b2 */ /* 0x0005240008000100 */
[----:B----4-:R-:W-:Y:S06]  /*1540*/  BAR.SYNC.DEFER_BLOCKING 0x0 ;  /* 0x0000000000007b1d */ /* 0x010fec0000010000 */
[----:B------:R2:W4:Y:S01]  /*1550*/  @!UP3 SYNCS.EXCH.64 URZ, [UR12+0x8018], UR6 ;  /* 0x008018060c3fb5b2 */ /* 0x0005220008000100 */
[----:B------:R-:W-:Y:S05]  /*1560*/  @!P1 BRA `(.L_x_47) ;  /* 0x00000004003c9947 */ /* 0x000fea0003800000 */
[----:B------:R-:W-:Y:S02]  /*1570*/  CS2R R24, SRZ ;  /* 0x0000000000187805 */ /* 0x000fe4000001ff00 */
[----:B------:R-:W-:Y:S02]  /*1580*/  CS2R R26, SRZ ;  /* 0x00000000001a7805 */ /* 0x000fe4000001ff00 */
[----:B------:R-:W-:Y:S02]  /*1590*/  CS2R R28, SRZ ;  /* 0x00000000001c7805 */ /* 0x000fe4000001ff00 */
[----:B------:R-:W-:Y:S02]  /*15a0*/  CS2R R30, SRZ ;  /* 0x00000000001e7805 */ /* 0x000fe4000001ff00 */
[----:B------:R-:W-:Y:S02]  /*15b0*/  CS2R R32, SRZ ;  /* 0x0000000000207805 */ /* 0x000fe4000001ff00 */
[----:B------:R-:W-:-:S02]  /*15c0*/  CS2R R34, SRZ ;  /* 0x0000000000227805 */ /* 0x000fc4000001ff00 */
        /* <DEDUP_REMOVED lines=9> */
[----:B------:R-:W-:Y:S01]  /*1660*/  CS2R R54, SRZ ;  /* 0x0000000000367805 */ /* 0x000fe2000001ff00 */
[----:B------:R-:W-:Y:S01]  /*1670*/  UMOV UR5, URZ ;  /* 0x0000003f00057c82 */ /* 0x000fe20008000000 */
[----:B------:R-:W-:-:S05]  /*1680*/  UMOV UR18, URZ ;  /* 0x0000003f00127c82 */ /* 0x000fca0008000000 */
.L_x_49:
[----:B----4-:R-:W-:Y:S01]  /*1690*/  BAR.SYNC.DEFER_BLOCKING 0x0 ;  /* 0x0000000000007b1d */ /* 0x010fe20000010000 */
[----:B------:R-:W-:Y:S01]  /*16a0*/  ULEA UR13, UR5, UR12, 0x3 ;  /* 0x0000000c050d7291 */ /* 0x000fe2000f8e183f */
[----:B-1----:R-:W-:Y:S01]  /*16b0*/  @!P2 IMAD.MOV.U32 R2, RZ, RZ, 0x2000 ;  /* 0x00002000ff02a424 */ /* 0x002fe200078e00ff */
[----:B------:R-:W-:Y:S01]  /*16c0*/  ELECT P0, URZ, PT ;  /* 0x00000000003f782f */ /* 0x000fe20003800000 */
[----:B------:R-:W-:-:S03]  /*16d0*/  ULEA UR16, UR5, UR12, 0xc ;  /* 0x0000000c05107291 */ /* 0x000fc6000f8e603f */
[----:B------:R-:W-:Y:S02]  /*16e0*/  ISETP.LT.U32.AND P0, PT, R6, 0x20, P0 ;  /* 0x000000200600780c */ /* 0x000fe40000701070 */
[----:B------:R-:W-:Y:S01]  /*16f0*/  ELECT P1, URZ, PT ;  /* 0x00000000003f782f */ /* 0x000fe20003820000 */
[----:B------:R-:W-:-:S03]  /*1700*/  UIADD3 UR8, UR16, 0x4000, URZ ;  /* 0x0000400010087890 */ /* 0x000fc6000fffe03f */
[----:B------:R-:W-:Y:S01]  /*1710*/  ISETP.LT.U32.AND P1, PT, R6, 0x20, P1 ;  /* 0x000000200600780c */ /* 0x000fe20000f21070 */
[----:B------:R-:W-:-:S06]  /*1720*/  UMOV UR11, UR18 ;  /* 0x00000012000b7c82 */ /* 0x000fcc0008000000 */
[----:B------:R-:W-:Y:S01]  /*1730*/  VOTEU.ANY UP0, P0 ;  /* 0x00000000003f7886 */ /* 0x000fe20000000100 */
[----:B------:R-:W-:Y:S01]  /*1740*/  VOTEU.ANY UP2, P0 ;  /* 0x00000000003f7886 */ /* 0x000fe20000040100 */
[----:B------:R1:W-:Y:S01]  /*1750*/  @!P2 SYNCS.ARRIVE.TRANS64 RZ, [UR13+0x8000], R2 ;  /* 0x00800002ffffa9a7 */ /* 0x0003e2000800000d */
[----:B------:R4:W-:Y:S06]  /*1760*/  MEMBAR.ALL.CTA ;  /* 0x0000000000007992 */ /* 0x0009ec0000008000 */
[----:B----4-:R-:W4:Y:S01]  /*1770*/  FENCE.VIEW.ASYNC.S ;  /* 0x00000000000073c6 */ /* 0x010f220000000000 */
[----:B------:R-:W-:Y:S01]  /*1780*/  @UP0 UIADD3 UR17, UR13, 0x8000, URZ ;  /* 0x000080000d110890 */ /* 0x000fe2000fffe03f */
[----:B--2---:R-:W-:Y:S01]  /*1790*/  @UP0 UMOV UR6, UR24 ;  /* 0x0000001800060c82 */ /* 0x004fe20008000000 */
[----:B------:R-:W-:Y:S01]  /*17a0*/  @UP0 UMOV UR7, UR25 ;  /* 0x0000001900070c82 */ /* 0x000fe20008000000 */
[----:B----4-:R-:W-:Y:S01]  /*17b0*/  VOTEU.ANY UP1, P1 ;  /* 0x00000000003f7886 */ /* 0x010fe20000820100 */
[----:B------:R-:W-:Y:S01]  /*17c0*/  VOTEU.ANY UP3, P1 ;  /* 0x00000000003f7886 */ /* 0x000fe20000860100 */
[----:B-1----:R-:W-:-:S03]  /*17d0*/  IMAD.U32 R2, RZ, RZ, UR4 ;  /* 0x00000004ff027e24 */ /* 0x002fc6000f8e00ff */
[----:B------:R-:W-:Y:S01]  /*17e0*/  @UP1 UIADD3 UR9, UR13, 0x8000, URZ ;  /* 0x000080000d091890 */ /* 0x000fe2000fffe03f */
[----:B------:R-:W-:Y:S01]  /*17f0*/  @UP1 UMOV UR14, UR26 ;  /* 0x0000001a000e1c82 */ /* 0x000fe20008000000 */
[----:B------:R-:W-:Y:S01]  /*1800*/  @UP1 UMOV UR15, UR27 ;  /* 0x0000001b000f1c82 */ /* 0x000fe20008000000 */
[----:B------:R-:W-:Y:S01]  /*1810*/  SHF.L.U32 R2, R2, 0x1f, RZ ;  /* 0x0000001f02027819 */ /* 0x000fe200000006ff */
[----:B------:R-:W-:Y:S06]  /*1820*/  BAR.SYNC.DEFER_BLOCKING 0x0 ;  /* 0x0000000000007b1d */ /* 0x000fec0000010000 */
[----:B------:R1:W-:Y:S02]  /*1830*/  @UP2 UTMALDG.2D [UR16], [UR6] ;  /* 0x00000010060025b4 */ /* 0x0003e40008008000 */
[----:B------:R-:W-:Y:S06]  /*1840*/  BAR.SYNC.DEFER_BLOCKING 0x0 ;  /* 0x0000000000007b1d */ /* 0x000fec0000010000 */
[----:B------:R1:W-:Y:S02]  /*1850*/  @UP3 UTMALDG.2D [UR8], [UR14] ;  /* 0x000000080e0035b4 */ /* 0x0003e40008008000 */
[----:B------:R-:W-:Y:S06]  /*1860*/  BAR.SYNC.DEFER_BLOCKING 0x0 ;  /* 0x0000000000007b1d */ /* 0x000fec0000010000 */
[----:B------:R-:W2:Y:S02]  /*1870*/  SYNCS.PHASECHK.TRANS64.TRYWAIT P0, [UR13+0x8000], R2 ;  /* 0x00800002ff0075a7 */ /* 0x000ea4000800014d */
[----:B-12---:R-:W-:Y:S05]  /*1880*/  @!P0 BRA `(.L_x_48) ;  /* 0x0000000400648947 */ /* 0x006fea0003800000 */
.L_x_50:
[----:B------:R-:W-:Y:S01]  /*1890*/  USHF.R.U32.HI UR6, URZ, 0x4, UR16 ;  /* 0x000000043f067899 */ /* 0x000fe20008011610 */
[----:B------:R-:W-:Y:S02]  /*18a0*/  WARPGROUP.DEPBAR.LE gsb0, 0x0 ;  /* 0x00008000000079c5 */ /* 0x000fe40000010000 */
[----:B------:R-:W-:Y:S01]  /*18b0*/  USHF.R.U32.HI UR8, URZ, 0x4, UR8 ;  /* 0x000000043f087899 */ /* 0x000fe20008011608 */
[----:B------:R-:W-:Y:S01]  /*18c0*/  WARPGROUP.ARRIVE ;  /* 0x00000000000079c5 */ /* 0x000fe20000000000 */
[----:B------:R-:W-:Y:S01]  /*18d0*/  USGXT.U32 UR6, UR6, 0xe ;  /* 0x0000000e0606789a */ /* 0x000fe20008000000 */
[----:B------:R-:W1:Y:S01]  /*18e0*/  LDC R2, c[0x0][0x230] ;  /* 0x00008c00ff027b82 */ /* 0x000e620000000800 */
[----:B------:R-:W-:Y:S01]  /*18f0*/  USGXT.U32 UR8, UR8, 0xe ;  /* 0x0000000e0808789a */ /* 0x000fe20008000000 */
[----:B------:R-:W-:Y:S01]  /*1900*/  UMOV UR21, 0x80000020 ;  /* 0x8000002000157882 */ /* 0x000fe20000000000 */
[----:B------:R-:W-:Y:S01]  /*1910*/  UMOV UR23, 0x40000040 ;  /* 0x4000004000177882 */ /* 0x000fe20000000000 */
[----:B------:R-:W-:-:S02]  /*1920*/  UIADD3 UR18, UR18, 0x20, URZ ;  /* 0x0000002012127890 */ /* 0x000fc4000fffe03f */
[----:B------:R-:W-:Y:S02]  /*1930*/  UMOV UR20, UR6 ;  /* 0x0000000600147c82 */ /* 0x000fe40008000000 */
[----:B------:R-:W-:Y:S01]  /*1940*/  UMOV UR22, UR8 ;  /* 0x0000000800167c82 */ /* 0x000fe20008000000 */
[----:B------:R-:W-:Y:S01]  /*1950*/  UIADD3 UR5, UR5, 0x1, URZ ;  /* 0x0000000105057890 */ /* 0x000fe2000fffe03f */
[----:B------:R-:W-:Y:S01]  /*1960*/  HGMMA.64x64x16.F32.BF16 R24, gdesc[UR20].tnspB, R24 ;  /* 0x40e00000141879f0 */ /* 0x000fe20008701818 */
[----:B------:R-:W-:Y:S01]  /*1970*/  UMOV UR20, 0xfffffffe ;  /* 0xfffffffe00147882 */ /* 0x000fe20000000000 */
[----:B------:R-:W-:Y:S01]  /*1980*/  UMOV UR21, 0x7fffffdf ;  /* 0x7fffffdf00157882 */ /* 0x000fe20000000000 */
[----:B------:R-:W-:Y:S01]  /*1990*/  UMOV UR22, 0x80 ;  /* 0x0000008000167882 */ /* 0x000fe20000000000 */
[----:B------:R-:W-:Y:S01]  /*19a0*/  UMOV UR23, 0x40000040 ;  /* 0x4000004000177882 */ /* 0x000fe20000000000 */
[----:B------:R-:W-:Y:S01]  /*19b0*/  UMOV UR7, URZ ;  /* 0x0000003f00077c82 */ /* 0x000fe20008000000 */
[----:B------:R-:W-:Y:S01]  /*19c0*/  UMOV UR9, URZ ;  /* 0x0000003f00097c82 */ /* 0x000fe20008000000 */
[----:B------:R-:W-:-:S02]  /*19d0*/  UIADD3.64 UR20, UR6, -UR20, URZ ;  /* 0x8000001406147297 */ /* 0x000fc4000fffe03f */
[----:B------:R-:W-:Y:S02]  /*19e0*/  UIADD3.64 UR22, UR8, UR22, URZ ;  /* 0x0000001608167297 */ /* 0x000fe4000fffe03f */
[----:B------:R-:W-:Y:S01]  /*19f0*/  UISETP.NE.U32.AND UP0, UPT, UR5, 0x4, UPT ;  /* 0x000000040500788c */ /* 0x000fe2000bf05070 */
[----:B-1----:R-:W-:-:S03]  /*1a00*/  ISETP.LE.AND P0, PT, R2, UR18, PT ;  /* 0x0000001202007c0c */ /* 0x002fc6000bf03270 */
[----:B------:R-:W-:Y:S02]  /*1a10*/  USEL UR6, URZ, 0x1, UP0 ;  /* 0x000000013f067887 */ /* 0x000fe40008000000 */
[----:B------:R-:W-:Y:S02]  /*1a20*/  USEL UR5, UR5, URZ, UP0 ;  /* 0x0000003f05057287 */ /* 0x000fe40008000000 */
[----:B------:R-:W-:Y:S01]  /*1a30*/  ULOP3.LUT UR4, UR4, UR6, URZ, 0x3c, !UPT ;  /* 0x0000000604047292 */ /* 0x000fe2000f8e3c3f */
[----:B------:R-:W-:Y:S05]  /*1a40*/  HGMMA.64x64x16.F32.BF16 R24, gdesc[UR20].tnspB, R24, gsb0 ;  /* 0x40e00000141879f0 */ /* 0x000fea0008001818 */
[----:B------:R-:W-:Y:S06]  /*1a50*/  @!P0 BRA `(.L_x_49) ;  /* 0xfffffffc000c8947 */ /* 0x000fec000383ffff */
.L_x_47:
[----:B------:R-:W-:Y:S02]  /*1a60*/  WARPGROUP.DEPBAR.LE gsb0, 0x0 ;  /* 0x00008000000079c5 */ /* 0x000fe40000010000 */
[----:B----4-:R-:W-:Y:S01]  /*1a70*/  BAR.SYNC.DEFER_BLOCKING 0x0 ;  /* 0x0000000000007b1d */ /* 0x010fe20000010000 */
[C---:B-1----:R-:W-:Y:S01]  /*1a80*/  IMAD.SHL.U32 R2, R0.reuse, 0x80, RZ ;  /* 0x0000008000027824 */ /* 0x042fe200078e00ff */
[----:B------:R-:W-:Y:S01]  /*1a90*/  F2FP.BF16.F32.PACK_AB R24, R25, R24 ;  /* 0x000000181918723e */ /* 0x000fe200000010ff */
[----:B------:R-:W-:Y:S01]  /*1aa0*/  IMAD.SHL.U32 R3, R0, 0x40, RZ ;  /* 0x0000004000037824 */ /* 0x000fe200078e00ff */
[----:B------:R-:W-:Y:S02]  /*1ab0*/  F2FP.BF16.F32.PACK_AB R25, R27, R26 ;  /* 0x0000001a1b19723e */ /* 0x000fe400000010ff */
[----:B------:R-:W-:Y:S02]  /*1ac0*/  ELECT P0, URZ, PT ;  /* 0x00000000003f782f */ /* 0x000fe40003800000 */
[----:B------:R-:W-:Y:S01]  /*1ad0*/  LOP3.LUT R2, R2, 0x780, RZ, 0xc0, !PT ;  /* 0x0000078002027812 */ /* 0x000fe200078ec0ff */
[----:B------:R-:W-:Y:S01]  /*1ae0*/  UMOV UR13, UR10 ;  /* 0x0000000a000d7c82 */ /* 0x000fe20008000000 */
[----:B------:R-:W-:Y:S01]  /*1af0*/  F2FP.BF16.F32.PACK_AB R32, R33, R32 ;  /* 0x000000202120723e */ /* 0x000fe200000010ff */
[----:B--2---:R-:W-:Y:S01]  /*1b00*/  UMOV UR14, UR19 ;  /* 0x00000013000e7c82 */ /* 0x004fe20008000000 */
[----:B-----5:R-:W-:Y:S01]  /*1b10*/  LOP3.LUT R4, R2, 0x1800, R3, 0xf8, !PT ;  /* 0x0000180002047812 */ /* 0x020fe200078ef803 */
[----:B------:R-:W-:Y:S01]  /*1b20*/  IMAD.SHL.U32 R2, R0, 0x10, RZ ;  /* 0x0000001000027824 */ /* 0x000fe200078e00ff */
[----:B------:R-:W-:-:S02]  /*1b30*/  F2FP.BF16.F32.PACK_AB R26, R29, R28 ;  /* 0x0000001c1d1a723e */ /* 0x000fc400000010ff */
[----:B------:R-:W-:Y:S02]  /*1b40*/  F2FP.BF16.F32.PACK_AB R27, R31, R30 ;  /* 0x0000001e1f1b723e */ /* 0x000fe400000010ff */
[----:B------:R-:W-:Y:S02]  /*1b50*/  LOP3.LUT R3, R2, 0x70, RZ, 0xc0, !PT ;  /* 0x0000007002037812 */ /* 0x000fe400078ec0ff */
[----:B------:R-:W-:Y:S02]  /*1b60*/  F2FP.BF16.F32.PACK_AB R33, R35, R34 ;  /* 0x000000222321723e */ /* 0x000fe400000010ff */
[----:B------:R-:W-:Y:S02]  /*1b70*/  LOP3.LUT R3, R3, 0x10, R0, 0x78, !PT ;  /* 0x0000001003037812 */ /* 0x000fe400078e7800 */
[----:B------:R-:W-:Y:S01]  /*1b80*/  F2FP.BF16.F32.PACK_AB R40, R41, R40 ;  /* 0x000000282928723e */ /* 0x000fe200000010ff */
[----:B------:R-:W1:Y:S02]  /*1b90*/  @!P2 SYNCS.CCTL.IV [UR12+0x8000] ;  /* 0x00800000ff00a9b1 */ /* 0x000e64000800000c */
[----:B-1----:R-:W-:Y:S01]  /*1ba0*/  BAR.SYNC.DEFER_BLOCKING 0x0 ;  /* 0x0000000000007b1d */ /* 0x002fe20000010000 */
[----:B------:R-:W-:-:S02]  /*1bb0*/  LOP3.LUT R3, R4, R3, RZ, 0xfc, !PT ;  /* 0x0000000304037212 */ /* 0x000fc400078efcff */
[----:B------:R-:W-:Y:S02]  /*1bc0*/  F2FP.BF16.F32.PACK_AB R34, R37, R36 ;  /* 0x000000242522723e */ /* 0x000fe400000010ff */
[C---:B------:R-:W-:Y:S01]  /*1bd0*/  LOP3.LUT R2, R3.reuse, 0x20, RZ, 0x3c, !PT ;  /* 0x0000002003027812 */ /* 0x040fe200078e3cff */
[C---:B------:R-:W-:Y:S01]  /*1be0*/  VIADD R0, R3.reuse, UR12 ;  /* 0x0000000c03007c36 */ /* 0x040fe20008000000 */
[C---:B------:R-:W-:Y:S02]  /*1bf0*/  LOP3.LUT R4, R3.reuse, 0x40, RZ, 0x3c, !PT ;  /* 0x0000004003047812 */ /* 0x040fe400078e3cff */
[----:B------:R-:W-:Y:S01]  /*1c00*/  LOP3.LUT R3, R3, 0x60, RZ, 0x3c, !PT ;  /* 0x0000006003037812 */ /* 0x000fe200078e3cff */
[----:B------:R-:W-:Y:S01]  /*1c10*/  VIADD R2, R2, UR12 ;  /* 0x0000000c02027c36 */ /* 0x000fe20008000000 */
[----:B------:R-:W-:Y:S01]  /*1c20*/  F2FP.BF16.F32.PACK_AB R35, R39, R38 ;  /* 0x000000262723723e */ /* 0x000fe200000010ff */
[----:B------:R-:W-:Y:S01]  /*1c30*/  VIADD R4, R4, UR12 ;  /* 0x0000000c04047c36 */ /* 0x000fe20008000000 */
[----:B------:R-:W-:Y:S01]  /*1c40*/  F2FP.BF16.F32.PACK_AB R41, R43, R42 ;  /* 0x0000002a2b29723e */ /* 0x000fe200000010ff */
[----:B------:R-:W-:Y:S01]  /*1c50*/  VIADD R3, R3, UR12 ;  /* 0x0000000c03037c36 */ /* 0x000fe20008000000 */
[----:B------:R-:W-:-:S02]  /*1c60*/  F2FP.BF16.F32.PACK_AB R48, R49, R48 ;  /* 0x000000303130723e */ /* 0x000fc400000010ff */
[----:B------:R-:W-:Y:S02]  /*1c70*/  F2FP.BF16.F32.PACK_AB R42, R45, R44 ;  /* 0x0000002c2d2a723e */ /* 0x000fe400000010ff */
[----:B------:R-:W-:Y:S02]  /*1c80*/  F2FP.BF16.F32.PACK_AB R43, R47, R46 ;  /* 0x0000002e2f2b723e */ /* 0x000fe400000010ff */
[----:B------:R-:W-:Y:S02]  /*1c90*/  F2FP.BF16.F32.PACK_AB R49, R51, R50 ;  /* 0x000000323331723e */ /* 0x000fe400000010ff */
[----:B------:R-:W-:Y:S01]  /*1ca0*/  F2FP.BF16.F32.PACK_AB R50, R53, R52 ;  /* 0x000000343532723e */ /* 0x000fe200000010ff */
[----:B------:R-:W1:Y:S02]  /*1cb0*/  @!P2 SYNCS.CCTL.IV [UR12+0x8008] ;  /* 0x00800800ff00a9b1 */ /* 0x000e64000800000c */
[----:B-1----:R-:W-:Y:S01]  /*1cc0*/  BAR.SYNC.DEFER_BLOCKING 0x0 ;  /* 0x0000000000007b1d */ /* 0x002fe20000010000 */
[----:B------:R-:W-:-:S02]  /*1cd0*/  F2FP.BF16.F32.PACK_AB R51, R55, R54 ;  /* 0x000000363733723e */ /* 0x000fc400000010ff */
[----:B------:R-:W-:-:S13]  /*1ce0*/  ISETP.LT.U32.AND P0, PT, R6, 0x20, P0 ;  /* 0x000000200600780c */ /* 0x000fda0000701070 */
[----:B------:R-:W-:Y:S01]  /*1cf0*/  VOTEU.ANY UP0, P0 ;  /* 0x00000000003f7886 */ /* 0x000fe20000000100 */
[----:B------:R-:W-:-:S04]  /*1d00*/  VOTEU.ANY UP1, P0 ;  /* 0x00000000003f7886 */ /* 0x000fc80000020100 */
[----:B------:R-:W-:Y:S01]  /*1d10*/  @UP0 UMOV UR6, UR28 ;  /* 0x0000001c00060c82 */ /* 0x000fe20008000000 */
[----:B------:R-:W-:Y:S01]  /*1d20*/  @UP0 UMOV UR7, UR29 ;  /* 0x0000001d00070c82 */ /* 0x000fe20008000000 */
[----:B------:R-:W1:Y:S02]  /*1d30*/  @!P2 SYNCS.CCTL.IV [UR12+0x8010] ;  /* 0x00801000ff00a9b1 */ /* 0x000e64000800000c */
[----:B-1----:R-:W-:Y:S06]  /*1d40*/  BAR.SYNC.DEFER_BLOCKING 0x0 ;  /* 0x0000000000007b1d */ /* 0x002fec0000010000 */
[----:B------:R-:W1:Y:S02]  /*1d50*/  @!P2 SYNCS.CCTL.IV [UR12+0x8018] ;  /* 0x00801800ff00a9b1 */ /* 0x000e64000800000c */
[----:B-1----:R-:W-:Y:S04]  /*1d60*/  STSM.16.M88.4 [R0], R24 ;  /* 0x0000001800007844 */ /* 0x002fe80000000200 */
[----:B------:R-:W-:Y:S04]  /*1d70*/  STSM.16.M88.4 [R2], R32 ;  /* 0x0000002002007844 */ /* 0x000fe80000000200 */
[----:B------:R-:W-:Y:S04]  /*1d80*/  STSM.16.M88.4 [R4], R40 ;  /* 0x0000002804007844 */ /* 0x000fe80000000200 */
[----:B------:R-:W-:Y:S01]  /*1d90*/  STSM.16.M88.4 [R3], R48 ;  /* 0x0000003003007844 */ /* 0x000fe20000000200 */
[----:B------:R1:W-:Y:S06]  /*1da0*/  MEMBAR.ALL.CTA ;  /* 0x0000000000007992 */ /* 0x0003ec0000008000 */
[----:B-1----:R-:W1:Y:S02]  /*1db0*/  FENCE.VIEW.ASYNC.S ;  /* 0x00000000000073c6 */ /* 0x002e640000000000 */
[----:B-1----:R-:W-:Y:S06]  /*1dc0*/  BAR.SYNC.DEFER_BLOCKING 0x0 ;  /* 0x0000000000007b1d */ /* 0x002fec0000010000 */
[----:B------:R1:W-:Y:S01]  /*1dd0*/  @UP1 UTMASTG.2D [UR12], [UR6] ;  /* 0x0000000c060013b5 */ /* 0x0003e20008008000 */
[----:B------:R0:W-:Y:S01]  /*1de0*/  UTMACMDFLUSH ;  /* 0x00000000000079b7 */ /* 0x0001e20000000000 */
[----:B------:R-:W-:-:S04]  /*1df0*/  DEPBAR.LE SB0, 0x0 ;  /* 0x000080000000791a */ /* 0x000fc80000000000 */
[----:B------:R-:W-:Y:S06]  /*1e00*/  BAR.SYNC.DEFER_BLOCKING 0x0 ;  /* 0x0000000000007b1d */ /* 0x000fec0000010000 */
[----:B-1----:R-:W-:Y:S05]  /*1e10*/  EXIT ;  /* 0x000000000000794d */ /* 0x002fea0003800000 */
.L_x_48:
[----:B------:R-:W1:Y:S02]  /*1e20*/  SYNCS.PHASECHK.TRANS64.TRYWAIT P0, [UR13+0x8000], R2 ;  /* 0x00800002ff0075a7 */ /* 0x000e64000800014d */
[----:B-1----:R-:W-:Y:S05]  /*1e30*/  @!P0 BRA `(.L_x_48) ;  /* 0xfffffffc00f88947 */ /* 0x002fea000383ffff */
[----:B------:R-:W-:Y:S05]  /*1e40*/  BRA `(.L_x_50) ;  /* 0xfffffff800907947 */ /* 0x000fea000383ffff */
.L_x_51:
[----:B------:R-:W-:-:S00]  /*1e50*/  BRA `(.L_x_51) ;  /* 0xfffffffc00fc7947 */ /* 0x000fc0000383ffff */
[----:B------:R-:W-:-:S00]  /*1e60*/  NOP ;  /* 0x0000000000007918 */ /* 0x000fc00000000000 */
        /* <DEDUP_REMOVED lines=9> */
.L_x_52:


//--------------------- .nv.shared.gluon_wgmma    --------------------------
	.section	.nv.shared.gluon_wgmma,"aw",@nobits
	.sectionflags	@""
	.align	16
	.zero		1024


//--------------------- .nv.shared.reserved.0     --------------------------
	.section	.nv.shared.reserved.0,"aw",@nobits
	.weak		__nv_reservedSMEM_offset_0_alias
	.size		__nv_reservedSMEM_offset_0_alias, 0, 0
	.other		__nv_reservedSMEM_offset_0_alias,@"STO_CUDA_RESERVED_SHARED STV_DEFAULT"
__nv_reservedSMEM_offset_0_alias:
	.zero		0


//--------------------- .nv.constant0.gluon_wgmma --------------------------
	.section	.nv.constant0.gluon_wgmma,"a",@progbits
	.sectionflags	@""
	.align	4
.nv.constant0.gluon_wgmma:
	.zero		608


//--------------------- SYMBOLS --------------------------

	.type		.nv.reservedSmem.offset0,@object
	.size		.nv.reservedSmem.offset0,0x4
